def gluon_wgmma(
    a_ptr,
    b_ptr,
    c_ptr,
    M,
    N,
    K,
    stride_am,
    stride_bk,
    stride_cm,
    BLOCK_M: gl.constexpr,
    BLOCK_N: gl.constexpr,
    BLOCK_K: gl.constexpr,
    DTYPE: gl.constexpr,
    A_LAYOUT: gl.constexpr,
    B_LAYOUT: gl.constexpr,
    C_LAYOUT: gl.constexpr,
    B_SHAPE: gl.constexpr,
    TRANS_B: gl.constexpr,
    NUM_BUFFERS: gl.constexpr,
    NUM_WARPS: gl.constexpr,
):
    a_desc = tma.make_tensor_descriptor(
        a_ptr, [M, K], [stride_am, 1], [BLOCK_M, BLOCK_K], A_LAYOUT
    )
    b_desc = tma.make_tensor_descriptor(
        b_ptr,
        [N, K] if TRANS_B else [K, N],
        [stride_bk, 1],
        B_SHAPE,
        B_LAYOUT,
    )
    c_desc = tma.make_tensor_descriptor(
        c_ptr, [M, N], [stride_cm, 1], [BLOCK_M, BLOCK_N], C_LAYOUT
    )

    a_bufs = gl.allocate_shared_memory(
        DTYPE, [NUM_BUFFERS, BLOCK_M, BLOCK_K], A_LAYOUT
    )
    b_bufs = gl.allocate_shared_memory(DTYPE, [NUM_BUFFERS] + B_SHAPE, B_LAYOUT)

    pid_m = gl.program_id(0)
    pid_n = gl.program_id(1)
    off_m = pid_m * BLOCK_M
    off_n = pid_n * BLOCK_N

    mma_layout: gl.constexpr = pick_wgmma_layout(DTYPE, BLOCK_M, BLOCK_N, NUM_WARPS)
    acc = warpgroup_mma_init(
        gl.zeros((BLOCK_M, BLOCK_N), dtype=gl.float32, layout=mma_layout)
    )

    bars = gl.allocate_shared_memory(
        gl.int64, [NUM_BUFFERS, 1], mbarrier.MBarrierLayout()
    )
    for i in gl.static_range(NUM_BUFFERS):
        mbarrier.init(bars.index(i), count=1)
    idx = 0
    phase = 0

    for k in range(0, K, BLOCK_K):
        a = a_bufs.index(idx)
        b = b_bufs.index(idx)
        bar = bars.index(idx)
        mbarrier.expect(bar, a_desc.block_type.nbytes + b_desc.block_type.nbytes)
        tma.async_copy_global_to_shared(a_desc, [off_m, k], bar, a)
        tma.async_copy_global_to_shared(
            b_desc, [off_n, k] if TRANS_B else [k, off_n], bar, b
        )
        mbarrier.wait(bar, phase=phase)

        if TRANS_B:
            b = b.permute((1, 0))
        acc = warpgroup_mma_wait(num_outstanding=0, deps=(acc,))
        acc = warpgroup_mma(a, b, acc, is_async=True)

        idx += 1
        if idx == NUM_BUFFERS:
            idx = 0
            phase ^= 1

    acc = warpgroup_mma_wait(num_outstanding=0, deps=(acc,))
    for i in gl.static_range(NUM_BUFFERS):
        mbarrier.invalidate(bars.index(i))

    c_smem = gl.allocate_shared_memory(DTYPE, [BLOCK_M, BLOCK_N], C_LAYOUT)
    c_smem.store(acc.to(DTYPE))
    fence_async_shared()
    tma.async_copy_shared_to_global(c_desc, [off_m, off_n], c_smem)
    tma.store_wait(pendings=0)

# config = {"BLOCK_K": 64, "BLOCK_M": 64, "BLOCK_N": 64, "arch": "sm_90", "dtype": "fp8e4m3", "num_buffers": 2, "num_warps": 8, "trans_b": 1}
# arch = sm_90


// ===== COMPILED SASS (sm_90a) =====

	.target	sm_90a

	.elftype	@"ET_EXEC"


//--------------------- .note.nv.tkinfo           --------------------------
	.section	.note.nv.tkinfo,"",@"SHT_NOTE"
	.sectionflags	@"SHF_NOTE_NV_TKINFO"
	.tkinfo
        /*0018*/ 	.word	0x00000002
        /*0030*/ 	.string	""
        /*0030*/ 	.string	"ptxas"
        /*0030*/ 	.string	"Cuda compilation tools, release 13.0, V13.0.88"
        /*0030*/ 	.string	"Build cuda_13.0.r13.0/compiler.36424714_0"
        /*0030*/ 	.string	"-v  -suppress-debug-info  -lineinfo  -arch sm_90a "



//--------------------- .note.nv.cuinfo           --------------------------
	.section	.note.nv.cuinfo,"",@"SHT_NOTE"
	.sectionflags	@"SHF_NOTE_NV_CUINFO"
        /*0018*/ 	.short	0x0002
        /*001a*/ 	.short	0x005a
        /*001c*/ 	.short	0x0082
	.zero		2


//--------------------- .nv.info                  --------------------------
	.section	.nv.info,"",@"SHT_CUDA_INFO"
	.align	4


	//----- nvinfo : EIATTR_REGCOUNT
	.align		4
        /*0000*/ 	.byte	0x04, 0x2f
        /*0002*/ 	.short	(.L_1 - .L_0)
	.align		4
.L_0:
        /*0004*/ 	.word	index@(gluon_wgmma)
        /*0008*/ 	.word	0x0000002a


	//----- nvinfo : EIATTR_FRAME_SIZE
	.align		4
.L_1:
        /*000c*/ 	.byte	0x04, 0x11
        /*000e*/ 	.short	(.L_3 - .L_2)
	.align		4
.L_2:
        /*0010*/ 	.word	index@(gluon_wgmma)
        /*0014*/ 	.word	0x00000000


	//----- nvinfo : EIATTR_MIN_STACK_SIZE
	.align		4
.L_3:
        /*0018*/ 	.byte	0x04, 0x12
        /*001a*/ 	.short	(.L_5 - .L_4)
	.align		4
.L_4:
        /*001c*/ 	.word	index@(gluon_wgmma)
        /*0020*/ 	.word	0x00000000
.L_5:


//--------------------- .nv.compat                --------------------------
	.section	.nv.compat,"",@"SHT_CUDA_COMPAT_INFO"
	.align	4
        /*0000*/ 	.byte	0x02, 0x09, 0x01, 0x00, 0x02, 0x02, 0x04, 0x00, 0x02, 0x05, 0x05, 0x00, 0x03, 0x07, 0x01, 0x01
        /*0010*/ 	.byte	0x02, 0x03, 0x03, 0x00, 0x02, 0x06, 0x01, 0x00, 0x04, 0x0b, 0x08, 0x00, 0x00, 0x00, 0x00, 0x00
        /*0020*/ 	.byte	0x00, 0x00, 0x00, 0x00


//--------------------- .nv.info.gluon_wgmma      --------------------------
	.section	.nv.info.gluon_wgmma,"",@"SHT_CUDA_INFO"
	.sectionflags	@""
	.align	4


	//----- nvinfo : EIATTR_CUDA_API_VERSION
	.align		4
        /*0000*/ 	.byte	0x04, 0x37
        /*0002*/ 	.short	(.L_7 - .L_6)
.L_6:
        /*0004*/ 	.word	0x00000082


	//----- nvinfo : EIATTR_KPARAM_INFO
	.align		4
.L_7:
        /*0008*/ 	.byte	0x04, 0x17
        /*000a*/ 	.short	(.L_9 - .L_8)
.L_8:
        /*000c*/ 	.word	0x00000000
        /*0010*/ 	.short	0x000a
        /*0012*/ 	.short	0x0048
        /*0014*/ 	.byte	0x00, 0xf4, 0x21, 0x00


	//----- nvinfo : EIATTR_KPARAM_INFO
	.align		4
.L_9:
        /*0018*/ 	.byte	0x04, 0x17
        /*001a*/ 	.short	(.L_11 - .L_10)
.L_10:
        /*001c*/ 	.word	0x00000000
        /*0020*/ 	.short	0x0009
        /*0022*/ 	.short	0x0040
        /*0024*/ 	.byte	0x00, 0xf4, 0x21, 0x00


	//----- nvinfo : EIATTR_KPARAM_INFO
	.align		4
.L_11:
        /*0028*/ 	.byte	0x04, 0x17
        /*002a*/ 	.short	(.L_13 - .L_12)
.L_12:
        /*002c*/ 	.word	0x00000000
        /*0030*/ 	.short	0x0008
        /*0032*/ 	.short	0x0038
        /*0034*/ 	.byte	0x00, 0xf0, 0x21, 0x00


	//----- nvinfo : EIATTR_KPARAM_INFO
	.align		4
.L_13:
        /*0038*/ 	.byte	0x04, 0x17
        /*003a*/ 	.short	(.L_15 - .L_14)
.L_14:
        /*003c*/ 	.word	0x00000000
        /*0040*/ 	.short	0x0007
        /*0042*/ 	.short	0x0030
        /*0044*/ 	.byte	0x00, 0xf0, 0x21, 0x00


	//----- nvinfo : EIATTR_KPARAM_INFO
	.align		4
.L_15:
        /*0048*/ 	.byte	0x04, 0x17
        /*004a*/ 	.short	(.L_17 - .L_16)
.L_16:
        /*004c*/ 	.word	0x00000000
        /*0050*/ 	.short	0x0006
        /*0052*/ 	.short	0x0028
        /*0054*/ 	.byte	0x00, 0xf0, 0x21, 0x00


	//----- nvinfo : EIATTR_KPARAM_INFO
	.align		4
.L_17:
        /*0058*/ 	.byte	0x04, 0x17
        /*005a*/ 	.short	(.L_19 - .L_18)
.L_18:
        /*005c*/ 	.word	0x00000000
        /*0060*/ 	.short	0x0005
        /*0062*/ 	.short	0x0020
        /*0064*/ 	.byte	0x00, 0xf0, 0x11, 0x00


	//----- nvinfo : EIATTR_KPARAM_INFO
	.align		4
.L_19:
        /*0068*/ 	.byte	0x04, 0x17
        /*006a*/ 	.short	(.L_21 - .L_20)
.L_20:
        /*006c*/ 	.word	0x00000000
        /*0070*/ 	.short	0x0004
        /*0072*/ 	.short	0x001c
        /*0074*/ 	.byte	0x00, 0xf0, 0x11, 0x00


	//----- nvinfo : EIATTR_KPARAM_INFO
	.align		4
.L_21:
        /*0078*/ 	.byte	0x04, 0x17
        /*007a*/ 	.short	(.L_23 - .L_22)
.L_22:
        /*007c*/ 	.word	0x00000000
        /*0080*/ 	.short	0x0003
        /*0082*/ 	.short	0x0018
        /*0084*/ 	.byte	0x00, 0xf0, 0x11, 0x00


	//----- nvinfo : EIATTR_KPARAM_INFO
	.align		4
.L_23:
        /*0088*/ 	.byte	0x04, 0x17
        /*008a*/ 	.short	(.L_25 - .L_24)
.L_24:
        /*008c*/ 	.word	0x00000000
        /*0090*/ 	.short	0x0002
        /*0092*/ 	.short	0x0010
        /*0094*/ 	.byte	0x00, 0xf4, 0x21, 0x00


	//----- nvinfo : EIATTR_KPARAM_INFO
	.align		4
.L_25:
        /*0098*/ 	.byte	0x04, 0x17
        /*009a*/ 	.short	(.L_27 - .L_26)
.L_26:
        /*009c*/ 	.word	0x00000000
        /*00a0*/ 	.short	0x0001
        /*00a2*/ 	.short	0x0008
        /*00a4*/ 	.byte	0x00, 0xf4, 0x21, 0x00


	//----- nvinfo : EIATTR_KPARAM_INFO
	.align		4
.L_27:
        /*00a8*/ 	.byte	0x04, 0x17
        /*00aa*/ 	.short	(.L_29 - .L_28)
.L_28:
        /*00ac*/ 	.word	0x00000000
        /*00b0*/ 	.short	0x0000
        /*00b2*/ 	.short	0x0000
        /*00b4*/ 	.byte	0x00, 0xf4, 0x21, 0x00


	//----- nvinfo : EIATTR_SPARSE_MMA_MASK
	.align		4
.L_29:
        /*00b8*/ 	.byte	0x03, 0x50
        /*00ba*/ 	.short	0x0000


	//----- nvinfo : EIATTR_MAXREG_COUNT
	.align		4
        /*00bc*/ 	.byte	0x03, 0x1b
        /*00be*/ 	.short	0x00ff


	//----- nvinfo : EIATTR_NUM_BARRIERS
	.align		4
        /*00c0*/ 	.byte	0x02, 0x4c
        /*00c2*/ 	.byte	0x01
	.zero		1


	//----- nvinfo : EIATTR_MERCURY_ISA_VERSION
	.align		4
        /*00c4*/ 	.byte	0x03, 0x5f
        /*00c6*/ 	.short	0x0101


	//----- nvinfo : EIATTR_INT_WARP_WIDE_INSTR_OFFSETS
	.align		4
        /*00c8*/ 	.byte	0x04, 0x31
        /*00ca*/ 	.short	(.L_31 - .L_30)


	//   ....[0]....
.L_30:
        /*00cc*/ 	.word	0x00001220


	//   ....[1]....
        /*00d0*/ 	.word	0x00001240


	//   ....[2]....
        /*00d4*/ 	.word	0x000012f0


	//   ....[3]....
        /*00d8*/ 	.word	0x00001530


	//   ....[4]....
        /*00dc*/ 	.word	0x00001540


	//   ....[5]....
        /*00e0*/ 	.word	0x000015c0


	//   ....[6]....
        /*00e4*/ 	.word	0x000015d0


	//   ....[7]....
        /*00e8*/ 	.word	0x000019b0


	//   ....[8]....
        /*00ec*/ 	.word	0x000019c0


	//----- nvinfo : EIATTR_COOP_GROUP_MASK_REGIDS
	.align		4
.L_31:
        /*00f0*/ 	.byte	0x04, 0x29
        /*00f2*/ 	.short	(.L_33 - .L_32)


	//   ....[0]....
.L_32:
        /*00f4*/ 	.word	0xffffffff


	//   ....[1]....
        /*00f8*/ 	.word	0xffffffff


	//   ....[2]....
        /*00fc*/ 	.word	0xffffffff


	//----- nvinfo : EIATTR_COOP_GROUP_INSTR_OFFSETS
	.align		4
.L_33:
        /*0100*/ 	.byte	0x04, 0x28
        /*0102*/ 	.short	(.L_35 - .L_34)


	//   ....[0]....
.L_34:
        /*0104*/ 	.word	0x00000140


	//   ....[1]....
        /*0108*/ 	.word	0x000006e0


	//   ....[2]....
        /*010c*/ 	.word	0x00000cb0


	//----- nvinfo : EIATTR_MBARRIER_INSTR_OFFSETS
	.align		4
.L_35:
        /*0110*/ 	.byte	0x04, 0x39
        /*0112*/ 	.short	(.L_37 - .L_36)


	//   ....[0]....
.L_36:
        /*0114*/ 	.word	0x00001330
        /*0118*/ 	.word	0x000000ff
        /*011c*/ 	.word	0x00004000
        /*0120*/ 	.short	0x0100
        /*0122*/ 	.byte	0x08
	.zero		1


	//   ....[1]....
        /*0124*/ 	.word	0x00001350
        /*0128*/ 	.word	0x000000ff
        /*012c*/ 	.word	0x00004008
        /*0130*/ 	.short	0x0100
        /*0132*/ 	.byte	0x08
	.zero		1


	//   ....[2]....
        /*0134*/ 	.word	0x000016b0
        /*0138*/ 	.word	0x000000ff
        /*013c*/ 	.word	0x00004000
        /*0140*/ 	.short	0x010a
        /*0142*/ 	.byte	0x21
	.zero		1


	//   ....[3]....
        /*0144*/ 	.word	0x00001940
        /*0148*/ 	.word	0x000000ff
        /*014c*/ 	.word	0x00004000
        /*0150*/ 	.short	0x0108
        /*0152*/ 	.byte	0x08
	.zero		1


	//   ....[4]....
        /*0154*/ 	.word	0x000019d0
        /*0158*/ 	.word	0x000000ff
        /*015c*/ 	.word	0x00004008
        /*0160*/ 	.short	0x0108
        /*0162*/ 	.byte	0x08
	.zero		1


	//   ....[5]....
        /*0164*/ 	.word	0x00001b00
        /*0168*/ 	.word	0x000000ff
        /*016c*/ 	.word	0x00004000
        /*0170*/ 	.short	0x010a
        /*0172*/ 	.byte	0x21
	.zero		1


	//----- nvinfo : EIATTR_NUM_MBARRIERS
	.align		4
.L_37:
        /*0174*/ 	.byte	0x03, 0x38
        /*0176*/ 	.short	0x0002


	//----- nvinfo : EIATTR_EXIT_INSTR_OFFSETS
	.align		4
        /*0178*/ 	.byte	0x04, 0x1c
        /*017a*/ 	.short	(.L_39 - .L_38)


	//   ....[0]....
.L_38:
        /*017c*/ 	.word	0x00001af0


	//----- nvinfo : EIATTR_REQNTID
	.align		4
.L_39:
        /*0180*/ 	.byte	0x04, 0x10
        /*0182*/ 	.short	(.L_41 - .L_40)
.L_40:
        /*0184*/ 	.word	0x00000100
        /*0188*/ 	.word	0x00000001
        /*018c*/ 	.word	0x00000001


	//----- nvinfo : EIATTR_CRS_STACK_SIZE
	.align		4
.L_41:
        /*0190*/ 	.byte	0x04, 0x1e
        /*0192*/ 	.short	(.L_43 - .L_42)
.L_42:
        /*0194*/ 	.word	0x00000000


	//----- nvinfo : EIATTR_CBANK_PARAM_SIZE
	.align		4
.L_43:
        /*0198*/ 	.byte	0x03, 0x19
        /*019a*/ 	.short	0x0050


	//----- nvinfo : EIATTR_PARAM_CBANK
	.align		4
        /*019c*/ 	.byte	0x04, 0x0a
        /*019e*/ 	.short	(.L_45 - .L_44)
	.align		4
.L_44:
        /*01a0*/ 	.word	index@(.nv.constant0.gluon_wgmma)
        /*01a4*/ 	.short	0x0210
        /*01a6*/ 	.short	0x0050


	//----- nvinfo : EIATTR_SW_WAR
	.align		4
.L_45:
        /*01a8*/ 	.byte	0x04, 0x36
        /*01aa*/ 	.short	(.L_47 - .L_46)
.L_46:
        /*01ac*/ 	.word	0x00000008
.L_47:


//--------------------- .nv.callgraph             --------------------------
	.section	.nv.callgraph,"",@"SHT_CUDA_CALLGRAPH"
	.align	4
	.sectionentsize	8
	.align		4
        /*0000*/ 	.word	0x00000000
	.align		4
        /*0004*/ 	.word	0xffffffff
	.align		4
        /*0008*/ 	.word	0x00000000
	.align		4
        /*000c*/ 	.word	0xfffffffe
	.align		4
        /*0010*/ 	.word	0x00000000
	.align		4
        /*0014*/ 	.word	0xfffffffd
	.align		4
        /*0018*/ 	.word	0x00000000
	.align		4
        /*001c*/ 	.word	0xfffffffc


//--------------------- .text.gluon_wgmma         --------------------------
	.section	.text.gluon_wgmma,"ax",@progbits
	.align	128
        .global         gluon_wgmma
        .type           gluon_wgmma,@function
        .size           gluon_wgmma,(.L_x_53 - gluon_wgmma)
        .other          gluon_wgmma,@"STO_CUDA_ENTRY STV_DEFAULT"
gluon_wgmma:
.text.gluon_wgmma:
[----:B------:R-:W-:Y:S01]  /*0000*/  LDC R1, c[0x0][0x28] ;  /* 0x00000a00ff017b82 */ /* 0x000fe20000000800 */
[----:B------:R-:W1:Y:S07]  /*0010*/  S2R R0, SR_TID.X ;  /* 0x0000000000007919 */ /* 0x000e6e0000002100 */
[----:B------:R-:W2:Y:S01]  /*0020*/  S2UR UR4, SR_CgaCtaId ;  /* 0x00000000000479c3 */ /* 0x000ea20000008800 */
[----:B------:R-:W-:Y:S01]  /*0030*/  UMOV UR8, 0x400 ;  /* 0x0000040000087882 */ /* 0x000fe20000000000 */
[----:B------:R-:W-:Y:S01]  /*0040*/  ULDC UR6, c[0x0][0xc] ;  /* 0x0000030000067ab9 */ /* 0x000fe20000000800 */
[----:B------:R-:W-:Y:S01]  /*0050*/  ULDC.64 UR28, c[0x0][0x250] ;  /* 0x00009400001c7ab9 */ /* 0x000fe20000000a00 */
[----:B------:R-:W-:Y:S04]  /*0060*/  BSSY B0, `(.L_x_0) ;  /* 0x000001e000007945 */ /* 0x000fe80003800000 */
[----:B------:R-:W3:Y:S08]  /*0070*/  LDC R9, c[0x0][0x230] ;  /* 0x00008c00ff097b82 */ /* 0x000ef00000000800 */
[----:B------:R-:W-:Y:S08]  /*0080*/  S2UR UR31, SR_CTAID.Y ;  /* 0x00000000001f79c3 */ /* 0x000ff00000002600 */
[----:B------:R-:W4:Y:S01]  /*0090*/  S2UR UR5, SR_CTAID.Z ;  /* 0x00000000000579c3 */ /* 0x000f220000002700 */
[----:B--2---:R-:W-:-:S03]  /*00a0*/  ULEA UR8, UR4, UR8, 0x18 ;  /* 0x0000000804087291 */ /* 0x004fc6000f8ec03f */
[----:B------:R-:W-:Y:S01]  /*00b0*/  ULDC UR4, c[0x0][0x10] ;  /* 0x0000040000047ab9 */ /* 0x000fe20000000800 */
[----:B-1----:R-:W-:-:S03]  /*00c0*/  LOP3.LUT R8, R0, 0xff, RZ, 0xc0, !PT ;  /* 0x000000ff00087812 */ /* 0x002fc600078ec0ff */
[----:B------:R-:W1:Y:S01]  /*00d0*/  S2UR UR30, SR_CTAID.X ;  /* 0x00000000001e79c3 */ /* 0x000e620000002500 */
[----:B---3--:R-:W-:Y:S01]  /*00e0*/  VIADD R4, R9, 0xffffffff ;  /* 0xffffffff09047836 */ /* 0x008fe20000000000 */
[C---:B------:R-:W-:Y:S02]  /*00f0*/  ISETP.GE.U32.AND P0, PT, R8.reuse, 0x20, PT ;  /* 0x000000200800780c */ /* 0x040fe40003f06070 */
[C---:B------:R-:W-:Y:S02]  /*0100*/  ISETP.NE.U32.AND P2, PT, R8.reuse, RZ, PT ;  /* 0x000000ff0800720c */ /* 0x040fe40003f45070 */
[----:B------:R-:W-:Y:S02]  /*0110*/  LEA R3, R8, UR8, 0x2 ;  /* 0x0000000808037c11 */ /* 0x000fe4000f8e10ff */
[----:B------:R-:W2:Y:S07]  /*0120*/  LDC R2, c[0x0][0x228] ;  /* 0x00008a00ff027b82 */ /* 0x000eae0000000800 */
[----:B------:R3:W-:Y:S01]  /*0130*/  @!P0 STS [R3], RZ ;  /* 0x000000ff03008388 */ /* 0x0007e20000000800 */
[----:B------:R-:W-:-:S03]  /*0140*/  NOP ;  /* 0x0000000000007918 */ /* 0x000fc60000000000 */
[----:B------:R3:W-:Y:S01]  /*0150*/  @!P2 STS [UR8+0x20], R4 ;  /* 0x00002004ff00a988 */ /* 0x0007e20008000808 */
[----:B----4-:R-:W-:-:S04]  /*0160*/  UIMAD UR4, UR5, UR4, UR31 ;  /* 0x00000004050472a4 */ /* 0x010fc8000f8e021f */
[----:B-1----:R-:W-:-:S04]  /*0170*/  UIMAD UR4, UR4, UR6, UR30 ;  /* 0x00000006040472a4 */ /* 0x002fc8000f8e021e */
[----:B------:R-:W-:Y:S01]  /*0180*/  UIMAD UR5, UR4, 0x180, URZ ;  /* 0x00000180040578a4 */ /* 0x000fe2000f8e023f */
[----:B--2---:R-:W-:Y:S02]  /*0190*/  VIADD R2, R2, 0xffffffff ;  /* 0xffffffff02027836 */ /* 0x004fe40000000000 */
[----:B------:R-:W-:Y:S01]  /*01a0*/  UMOV UR4, URZ ;  /* 0x0000003f00047c82 */ /* 0x000fe20008000000 */
[----:B------:R-:W-:-:S04]  /*01b0*/  UIADD3 UR24, UP0, UR5, UR28, URZ ;  /* 0x0000001c05187290 */ /* 0x000fc8000ff1e03f */
[----:B------:R-:W-:Y:S01]  /*01c0*/  ULEA.HI.X.SX32 UR25, UR5, UR29, 0x1, UP0 ;  /* 0x0000001d05197291 */ /* 0x000fe200080f0e3f */
[----:B---3--:R-:W-:Y:S11]  /*01d0*/  @P2 BRA `(.L_x_1) ;  /* 0x0000000000182947 */ /* 0x008ff60003800000 */
[----:B------:R-:W1:Y:S01]  /*01e0*/  LDS R5, [UR8+0x8] ;  /* 0x00000808ff057984 */ /* 0x000e620008000800 */
[----:B------:R-:W2:Y:S01]  /*01f0*/  LDC.64 R10, c[0x0][0x210] ;  /* 0x00008400ff0a7b82 */ /* 0x000ea20000000a00 */
[----:B------:R-:W-:Y:S02]  /*0200*/  IMAD.MOV.U32 R6, RZ, RZ, 0x70 ;  /* 0x00000070ff067424 */ /* 0x000fe400078e00ff */
[----:B--2---:R2:W-:Y:S03]  /*0210*/  STS.64 [UR8], R10 ;  /* 0x0000000aff007988 */ /* 0x0045e60008000a08 */
[----:B-1----:R-:W-:-:S05]  /*0220*/  LOP3.LUT R5, R5, 0x10, R6, 0xd8, !PT ;  /* 0x0000001005057812 */ /* 0x002fca00078ed806 */
[----:B------:R2:W-:Y:S02]  /*0230*/  STS [UR8+0x8], R5 ;  /* 0x00000805ff007988 */ /* 0x0005e40008000808 */
.L_x_1:
[----:B------:R-:W-:Y:S05]  /*0240*/  BSYNC B0 ;  /* 0x0000000000007941 */ /* 0x000fea0003800000 */
.L_x_0:
[----:B------:R-:W-:Y:S04]  /*0250*/  BSSY B0, `(.L_x_2) ;  /* 0x000000a000007945 */ /* 0x000fe80003800000 */
[----:B------:R-:W-:Y:S05]  /*0260*/  @P2 BRA `(.L_x_3) ;  /* 0x0000000000202947 */ /* 0x000fea0003800000 */
[----:B--2---:R-:W1:Y:S01]  /*0270*/  LDS R5, [UR8+0x34] ;  /* 0x00003408ff057984 */ /* 0x004e620008000800 */
[----:B------:R-:W-:Y:S02]  /*0280*/  IMAD.MOV.U32 R6, RZ, RZ, 0x3f000000 ;  /* 0x3f000000ff067424 */ /* 0x000fe400078e00ff */
[----:B------:R-:W-:Y:S01]  /*0290*/  @!P2 IMAD.MOV.U32 R7, RZ, RZ, 0x3f ;  /* 0x0000003fff07a424 */ /* 0x000fe200078e00ff */
[----:B------:R-:W2:Y:S02]  /*02a0*/  @!P2 LDS R10, [UR8+0x38] ;  /* 0x00003808ff0aa984 */ /* 0x000ea40008000800 */
[----:B-1----:R-:W-:Y:S02]  /*02b0*/  LOP3.LUT R5, R5, 0xff000000, R6, 0xb8, !PT ;  /* 0xff00000005057812 */ /* 0x002fe400078eb806 */
[----:B--2---:R-:W-:-:S03]  /*02c0*/  @!P2 LOP3.LUT R6, R10, 0xff, R7, 0xb8, !PT ;  /* 0x000000ff0a06a812 */ /* 0x004fc600078eb807 */
[----:B------:R1:W-:Y:S04]  /*02d0*/  STS [UR8+0x34], R5 ;  /* 0x00003405ff007988 */ /* 0x0003e80008000808 */
[----:B------:R1:W-:Y:S02]  /*02e0*/  @!P2 STS [UR8+0x38], R6 ;  /* 0x00003806ff00a988 */ /* 0x0003e40008000808 */
.L_x_3:
[----:B------:R-:W-:Y:S05]  /*02f0*/  BSYNC B0 ;  /* 0x0000000000007941 */ /* 0x000fea0003800000 */
.L_x_2:
[----:B------:R-:W-:Y:S04]  /*0300*/  BSSY B0, `(.L_x_4) ;  /* 0x000000a000007945 */ /* 0x000fe80003800000 */
[----:B------:R-:W-:Y:S05]  /*0310*/  @P2 BRA `(.L_x_5) ;  /* 0x0000000000202947 */ /* 0x000fea0003800000 */
[----:B-12---:R-:W1:Y:S01]  /*0320*/  LDS R5, [UR8+0x1c] ;  /* 0x00001c08ff057984 */ /* 0x006e620008000800 */
[----:B------:R-:W2:Y:S03]  /*0330*/  LDC.64 R6, c[0x0][0x238] ;  /* 0x00008e00ff067b82 */ /* 0x000ea60000000a00 */
[----:B------:R3:W-:Y:S01]  /*0340*/  STS [UR8+0x24], R2 ;  /* 0x00002402ff007988 */ /* 0x0007e20008000808 */
[--C-:B--2---:R-:W-:Y:S02]  /*0350*/  SHF.R.U32.HI R10, RZ, 0x4, R7.reuse ;  /* 0x00000004ff0a7819 */ /* 0x104fe40000011607 */
[----:B------:R-:W-:-:S05]  /*0360*/  SHF.R.U64 R6, R6, 0x4, R7 ;  /* 0x0000000406067819 */ /* 0x000fca0000001207 */
[----:B------:R3:W-:Y:S01]  /*0370*/  STS [UR8+0xc], R6 ;  /* 0x00000c06ff007988 */ /* 0x0007e20008000808 */
[----:B-1----:R-:W-:-:S05]  /*0380*/  LOP3.LUT R5, R5, 0xf, R10, 0xb8, !PT ;  /* 0x0000000f05057812 */ /* 0x002fca00078eb80a */
[----:B------:R3:W-:Y:S02]  /*0390*/  STS [UR8+0x1c], R5 ;  /* 0x00001c05ff007988 */ /* 0x0007e40008000808 */
.L_x_5:
[----:B------:R-:W-:Y:S05]  /*03a0*/  BSYNC B0 ;  /* 0x0000000000007941 */ /* 0x000fea0003800000 */
.L_x_4:
[----:B------:R-:W-:Y:S04]  /*03b0*/  BSSY B1, `(.L_x_6) ;  /* 0x000001d000017945 */ /* 0x000fe80003800000 */
[----:B------:R-:W-:Y:S04]  /*03c0*/  BSSY B0, `(.L_x_7) ;  /* 0x0000018000007945 */ /* 0x000fe80003800000 */
[----:B------:R-:W-:Y:S05]  /*03d0*/  @P2 BRA `(.L_x_8) ;  /* 0x00000000001c2947 */ /* 0x000fea0003800000 */
[----:B-123--:R-:W1:Y:S02]  /*03e0*/  LDS R5, [UR8+0x34] ;  /* 0x00003408ff057984 */ /* 0x00ee640008000800 */
[----:B-1----:R-:W-:-:S05]  /*03f0*/  LOP3.LUT R5, R5, 0x7, RZ, 0xb8, !PT ;  /* 0x0000000705057812 */ /* 0x002fca00078eb8ff */
[----:B------:R1:W-:Y:S01]  /*0400*/  STS [UR8+0x34], R5 ;  /* 0x00003405ff007988 */ /* 0x0003e20008000808 */
[----:B------:R-:W-:Y:S05]  /*0410*/  @P2 BRA `(.L_x_9) ;  /* 0x00000000001c2947 */ /* 0x000fea0003800000 */
[----:B-1----:R-:W1:Y:S02]  /*0420*/  LDS R5, [UR8+0x34] ;  /* 0x00003408ff057984 */ /* 0x002e640008000800 */
[----:B-1----:R-:W-:-:S05]  /*0430*/  LOP3.LUT R5, R5, 0x38, RZ, 0xb8, !PT ;  /* 0x0000003805057812 */ /* 0x002fca00078eb8ff */
[----:B------:R4:W-:Y:S02]  /*0440*/  STS [UR8+0x34], R5 ;  /* 0x00003405ff007988 */ /* 0x0009e40008000808 */
.L_x_8:
[----:B------:R-:W-:Y:S05]  /*0450*/  @P2 BRA `(.L_x_10) ;  /* 0x00000000001c2947 */ /* 0x000fea0003800000 */
[----:B-1234-:R-:W1:Y:S02]  /*0460*/  LDS R5, [UR8+0x8] ;  /* 0x00000808ff057984 */ /* 0x01ee640008000800 */
[----:B-1----:R-:W-:-:S05]  /*0470*/  LOP3.LUT R5, R5, 0x780, RZ, 0xb8, !PT ;  /* 0x0000078005057812 */ /* 0x002fca00078eb8ff */
[----:B------:R2:W-:Y:S02]  /*0480*/  STS [UR8+0x8], R5 ;  /* 0x00000805ff007988 */ /* 0x0005e40008000808 */
.L_x_9:
[----:B------:R-:W-:Y:S05]  /*0490*/  @P2 BRA `(.L_x_11) ;  /* 0x0000000000282947 */ /* 0x000fea0003800000 */
[----:B-12---:R-:W1:Y:S02]  /*04a0*/  LDS R5, [UR8+0x8] ;  /* 0x00000808ff057984 */ /* 0x006e640008000800 */
[----:B-1----:R-:W-:-:S05]  /*04b0*/  LOP3.LUT R5, R5, 0x1800, RZ, 0xb8, !PT ;  /* 0x0000180005057812 */ /* 0x002fca00078eb8ff */
[----:B------:R5:W-:Y:S02]  /*04c0*/  STS [UR8+0x8], R5 ;  /* 0x00000805ff007988 */ /* 0x000be40008000808 */
.L_x_10:
[----:B------:R-:W-:Y:S05]  /*04d0*/  @P2 BREAK B0 ;  /* 0x0000000000002942 */ /* 0x000fea0003800000 */
[----:B------:R-:W-:Y:S05]  /*04e0*/  @P2 BRA `(.L_x_12) ;  /* 0x0000000000242947 */ /* 0x000fea0003800000 */
[----:B-1-3--:R-:W1:Y:S01]  /*04f0*/  LDS R6, [UR8+0x8] ;  /* 0x00000808ff067984 */ /* 0x00ae620008000800 */
[----:B--2-45:R-:W-:-:S05]  /*0500*/  IMAD.MOV.U32 R5, RZ, RZ, 0x6000 ;  /* 0x00006000ff057424 */ /* 0x034fca00078e00ff */
[----:B-1----:R-:W-:-:S04]  /*0510*/  LOP3.LUT R5, R6, 0x4000, R5, 0xd8, !PT ;  /* 0x0000400006057812 */ /* 0x002fc800078ed805 */
[----:B------:R-:W-:-:S05]  /*0520*/  LOP3.LUT R5, R5, 0x400000, RZ, 0xb8, !PT ;  /* 0x0040000005057812 */ /* 0x000fca00078eb8ff */
[----:B------:R3:W-:Y:S02]  /*0530*/  STS [UR8+0x8], R5 ;  /* 0x00000805ff007988 */ /* 0x0007e40008000808 */
.L_x_11:
[----:B------:R-:W-:Y:S05]  /*0540*/  BSYNC B0 ;  /* 0x0000000000007941 */ /* 0x000fea0003800000 */
.L_x_7:
[----:B-123--:R-:W1:Y:S02]  /*0550*/  @!P2 LDS R5, [UR8+0x8] ;  /* 0x00000808ff05a984 */ /* 0x00ee640008000800 */
[----:B-1----:R-:W-:-:S05]  /*0560*/  @!P2 LOP3.LUT R5, R5, 0x8000, RZ, 0xb8, !PT ;  /* 0x000080000505a812 */ /* 0x002fca00078eb8ff */
[----:B------:R1:W-:Y:S02]  /*0570*/  @!P2 STS [UR8+0x8], R5 ;  /* 0x00000805ff00a988 */ /* 0x0003e40008000808 */
.L_x_12:
[----:B------:R-:W-:Y:S05]  /*0580*/  BSYNC B1 ;  /* 0x0000000000017941 */ /* 0x000fea0003800000 */
.L_x_6:
[----:B------:R-:W-:Y:S05]  /*0590*/  WARPSYNC.ALL ;  /* 0x0000000000007948 */ /* 0x000fea0003800000 */
[----:B------:R-:W-:Y:S05]  /*05a0*/  @P0 BRA `(.L_x_13) ;  /* 0x0000000000280947 */ /* 0x000fea0003800000 */
[----:B-12345:R-:W1:Y:S01]  /*05b0*/  S2R R5, SR_LANEID ;  /* 0x0000000000057919 */ /* 0x03ee620000000000 */
[----:B------:R-:W-:Y:S05]  /*05c0*/  WARPSYNC.ALL ;  /* 0x0000000000007948 */ /* 0x000fea0003800000 */
[----:B-1----:R-:W-:-:S05]  /*05d0*/  IMAD.SHL.U32 R5, R5, 0x4, RZ ;  /* 0x0000000405057824 */ /* 0x002fca00078e00ff */
[----:B------:R-:W1:Y:S01]  /*05e0*/  LDS R11, [R5+UR8] ;  /* 0x00000008050b7984 */ /* 0x000e620008000800 */
[----:B------:R-:W-:-:S05]  /*05f0*/  IADD3 R6, P1, R5, UR24, RZ ;  /* 0x0000001805067c10 */ /* 0x000fca000ff3e0ff */
[----:B------:R-:W-:-:S05]  /*0600*/  IMAD.X R7, RZ, RZ, UR25, P1 ;  /* 0x00000019ff077e24 */ /* 0x000fca00088e06ff */
[----:B-1----:R1:W2:Y:S01]  /*0610*/  ATOMG.E.EXCH.STRONG.GPU PT, RZ, [R6], R11 ;  /* 0x0000000b06ff73a8 */ /* 0x0022a200041ee100 */
[----:B------:R-:W-:-:S04]  /*0620*/  DEPBAR {5,4,3,2,1,0} ;  /* 0x0000003f0000791a */ /* 0x000fc80000000000 */
[----:B------:R1:W-:Y:S01]  /*0630*/  UTMACCTL.IV [UR24] ;  /* 0x00000000180079b9 */ /* 0x0003e20008000000 */
[----:B------:R-:W-:Y:S01]  /*0640*/  NOP ;  /* 0x0000000000007918 */ /* 0x000fe20000000000 */
.L_x_13:
[----:B------:R-:W-:Y:S05]  /*0650*/  @P0 BRA `(.L_x_14) ;  /* 0x00000000000c0947 */ /* 0x000fea0003800000 */
[----:B------:R0:W-:Y:S01]  /*0660*/  UTMACMDFLUSH ;  /* 0x00000000000079b7 */ /* 0x0001e20000000000 */
[----:B------:R-:W-:Y:S05]  /*0670*/  @P0 BRA `(.L_x_14) ;  /* 0x0000000000040947 */ /* 0x000fea0003800000 */
[----:B------:R-:W-:-:S04]  /*0680*/  DEPBAR.LE SB0, 0x0 ;  /* 0x000080000000791a */ /* 0x000fc80000000000 */
.L_x_14:
[----:B------:R-:W-:Y:S05]  /*0690*/  WARPSYNC.ALL ;  /* 0x0000000000007948 */ /* 0x000fea0003800000 */
[----:B--2---:R-:W-:Y:S06]  /*06a0*/  BAR.SYNC.DEFER_BLOCKING 0x0 ;  /* 0x0000000000007b1d */ /* 0x004fec0000010000 */
[----:B------:R-:W-:Y:S02]  /*06b0*/  BSSY B1, `(.L_x_15) ;  /* 0x000000b000017945 */ /* 0x000fe40003800000 */
[----:B------:R-:W-:Y:S06]  /*06c0*/  BAR.SYNC.DEFER_BLOCKING 0x0 ;  /* 0x0000000000007b1d */ /* 0x000fec0000010000 */
[----:B------:R2:W-:Y:S01]  /*06d0*/  @!P0 STS [R3], RZ ;  /* 0x000000ff03008388 */ /* 0x0005e20000000800 */
[----:B------:R-:W-:Y:S01]  /*06e0*/  NOP ;  /* 0x0000000000007918 */ /* 0x000fe20000000000 */
[----:B------:R-:W-:Y:S05]  /*06f0*/  @P2 BRA `(.L_x_16) ;  /* 0x0000000000182947 */ /* 0x000fea0003800000 */
[----:B-1-345:R-:W1:Y:S01]  /*0700*/  LDS R5, [UR8+0x8] ;  /* 0x00000808ff057984 */ /* 0x03ae620008000800 */
[----:B------:R-:W3:Y:S01]  /*0710*/  LDC.64 R10, c[0x0][0x218] ;  /* 0x00008600ff0a7b82 */ /* 0x000ee20000000a00 */
[----:B------:R-:W-:Y:S02]  /*0720*/  IMAD.MOV.U32 R6, RZ, RZ, 0x70 ;  /* 0x00000070ff067424 */ /* 0x000fe400078e00ff */
[----:B---3--:R3:W-:Y:S03]  /*0730*/  STS.64 [UR8], R10 ;  /* 0x0000000aff007988 */ /* 0x0087e60008000a08 */
[----:B-1----:R-:W-:-:S05]  /*0740*/  LOP3.LUT R5, R5, 0x10, R6, 0xd8, !PT ;  /* 0x0000001005057812 */ /* 0x002fca00078ed806 */
[----:B------:R3:W-:Y:S02]  /*0750*/  STS [UR8+0x8], R5 ;  /* 0x00000805ff007988 */ /* 0x0007e40008000808 */
.L_x_16:
[----:B-1----:R-:W-:Y:S05]  /*0760*/  BSYNC B1 ;  /* 0x0000000000017941 */ /* 0x002fea0003800000 */
.L_x_15:
[----:B------:R-:W-:Y:S04]  /*0770*/  BSSY B2, `(.L_x_17) ;  /* 0x000000f000027945 */ /* 0x000fe80003800000 */
[----:B------:R-:W-:Y:S04]  /*0780*/  BSSY B1, `(.L_x_18) ;  /* 0x000000c000017945 */ /* 0x000fe80003800000 */
[----:B------:R-:W-:Y:S05]  /*0790*/  @P2 BRA `(.L_x_19) ;  /* 0x0000000000282947 */ /* 0x000fea0003800000 */
[----:B---345:R-:W1:Y:S01]  /*07a0*/  LDS R5, [UR8+0x34] ;  /* 0x00003408ff057984 */ /* 0x038e620008000800 */
[----:B------:R-:W-:Y:S01]  /*07b0*/  IMAD.MOV.U32 R6, RZ, RZ, 0x3f000000 ;  /* 0x3f000000ff067424 */ /* 0x000fe200078e00ff */
[----:B------:R-:W-:Y:S05]  /*07c0*/  @P2 BREAK B1 ;  /* 0x0000000000012942 */ /* 0x000fea0003800000 */
[----:B-1----:R-:W-:-:S05]  /*07d0*/  LOP3.LUT R5, R5, 0xff000000, R6, 0xb8, !PT ;  /* 0xff00000005057812 */ /* 0x002fca00078eb806 */
[----:B------:R1:W-:Y:S01]  /*07e0*/  STS [UR8+0x34], R5 ;  /* 0x00003405ff007988 */ /* 0x0003e20008000808 */
[----:B------:R-:W-:Y:S05]  /*07f0*/  @P2 BRA `(.L_x_20) ;  /* 0x0000000000182947 */ /* 0x000fea0003800000 */
[----:B-1----:R-:W1:Y:S01]  /*0800*/  LDS R5, [UR8+0x38] ;  /* 0x00003808ff057984 */ /* 0x002e620008000800 */
[----:B------:R-:W-:-:S05]  /*0810*/  IMAD.MOV.U32 R6, RZ, RZ, 0x3f ;  /* 0x0000003fff067424 */ /* 0x000fca00078e00ff */
[----:B-1----:R-:W-:-:S05]  /*0820*/  LOP3.LUT R5, R5, 0xff, R6, 0xb8, !PT ;  /* 0x000000ff05057812 */ /* 0x002fca00078eb806 */
[----:B------:R1:W-:Y:S02]  /*0830*/  STS [UR8+0x38], R5 ;  /* 0x00003805ff007988 */ /* 0x0003e40008000808 */
.L_x_19:
[----:B------:R-:W-:Y:S05]  /*0840*/  BSYNC B1 ;  /* 0x0000000000017941 */ /* 0x000fea0003800000 */
.L_x_18:
[----:B------:R1:W-:Y:S02]  /*0850*/  @!P2 STS [UR8+0x20], R4 ;  /* 0x00002004ff00a988 */ /* 0x0003e40008000808 */
.L_x_20:
[----:B------:R-:W-:Y:S05]  /*0860*/  BSYNC B2 ;  /* 0x0000000000027941 */ /* 0x000fea0003800000 */
.L_x_17:
[----:B------:R-:W-:Y:S05]  /*0870*/  WARPSYNC.ALL ;  /* 0x0000000000007948 */ /* 0x000fea0003800000 */
[----:B---3--:R-:W3:Y:S01]  /*0880*/  LDC R6, c[0x0][0x22c] ;  /* 0x00008b00ff067b82 */ /* 0x008ee20000000800 */
[----:B------:R-:W-:Y:S01]  /*0890*/  BSSY B2, `(.L_x_21) ;  /* 0x000000b000027945 */ /* 0x000fe20003800000 */
[----:B---3--:R-:W-:-:S03]  /*08a0*/  VIADD R6, R6, 0xffffffff ;  /* 0xffffffff06067836 */ /* 0x008fc60000000000 */
[----:B------:R-:W-:Y:S05]  /*08b0*/  @P2 BRA `(.L_x_22) ;  /* 0x0000000000202947 */ /* 0x000fea0003800000 */
[----:B-1----:R-:W1:Y:S01]  /*08c0*/  LDS R4, [UR8+0x1c] ;  /* 0x00001c08ff047984 */ /* 0x002e620008000800 */
[----:B------:R-:W3:Y:S03]  /*08d0*/  LDC.64 R10, c[0x0][0x240] ;  /* 0x00009000ff0a7b82 */ /* 0x000ee60000000a00 */
[----:B------:R1:W-:Y:S01]  /*08e0*/  STS [UR8+0x24], R6 ;  /* 0x00002406ff007988 */ /* 0x0003e20008000808 */
[--C-:B---3--:R-:W-:Y:S02]  /*08f0*/  SHF.R.U32.HI R7, RZ, 0x4, R11.reuse ;  /* 0x00000004ff077819 */ /* 0x108fe4000001160b */
[----:B----45:R-:W-:-:S05]  /*0900*/  SHF.R.U64 R5, R10, 0x4, R11 ;  /* 0x000000040a057819 */ /* 0x030fca000000120b */
[----:B------:R3:W-:Y:S01]  /*0910*/  STS [UR8+0xc], R5 ;  /* 0x00000c05ff007988 */ /* 0x0007e20008000808 */
[----:B-1----:R-:W-:-:S05]  /*0920*/  LOP3.LUT R4, R4, 0xf, R7, 0xb8, !PT ;  /* 0x0000000f04047812 */ /* 0x002fca00078eb807 */
[----:B------:R3:W-:Y:S02]  /*0930*/  STS [UR8+0x1c], R4 ;  /* 0x00001c04ff007988 */ /* 0x0007e40008000808 */
.L_x_22:
[----:B------:R-:W-:Y:S05]  /*0940*/  BSYNC B2 ;  /* 0x0000000000027941 */ /* 0x000fea0003800000 */
.L_x_21:
[----:B------:R-:W-:Y:S04]  /*0950*/  BSSY B3, `(.L_x_23) ;  /* 0x000001d000037945 */ /* 0x000fe80003800000 */
[----:B------:R-:W-:Y:S04]  /*0960*/  BSSY B2, `(.L_x_24) ;  /* 0x0000018000027945 */ /* 0x000fe80003800000 */
[----:B------:R-:W-:Y:S05]  /*0970*/  @P2 BRA `(.L_x_25) ;  /* 0x00000000001c2947 */ /* 0x000fea0003800000 */
[----:B-1-3--:R-:W1:Y:S02]  /*0980*/  LDS R4, [UR8+0x34] ;  /* 0x00003408ff047984 */ /* 0x00ae640008000800 */
[----:B-1----:R-:W-:-:S05]  /*0990*/  LOP3.LUT R4, R4, 0x7, RZ, 0xb8, !PT ;  /* 0x0000000704047812 */ /* 0x002fca00078eb8ff */
[----:B------:R1:W-:Y:S01]  /*09a0*/  STS [UR8+0x34], R4 ;  /* 0x00003404ff007988 */ /* 0x0003e20008000808 */
[----:B------:R-:W-:Y:S05]  /*09b0*/  @P2 BRA `(.L_x_26) ;  /* 0x00000000001c2947 */ /* 0x000fea0003800000 */
[----:B-1----:R-:W1:Y:S02]  /*09c0*/  LDS R4, [UR8+0x34] ;  /* 0x00003408ff047984 */ /* 0x002e640008000800 */
[----:B-1----:R-:W-:-:S05]  /*09d0*/  LOP3.LUT R4, R4, 0x38, RZ, 0xb8, !PT ;  /* 0x0000003804047812 */ /* 0x002fca00078eb8ff */
[----:B------:R1:W-:Y:S02]  /*09e0*/  STS [UR8+0x34], R4 ;  /* 0x00003404ff007988 */ /* 0x0003e40008000808 */
.L_x_25:
[----:B------:R-:W-:Y:S05]  /*09f0*/  @P2 BRA `(.L_x_27) ;  /* 0x00000000001c2947 */ /* 0x000fea0003800000 */
[----:B-1-3--:R-:W1:Y:S02]  /*0a00*/  LDS R4, [UR8+0x8] ;  /* 0x00000808ff047984 */ /* 0x00ae640008000800 */
[----:B-1----:R-:W-:-:S05]  /*0a10*/  LOP3.LUT R4, R4, 0x780, RZ, 0xb8, !PT ;  /* 0x0000078004047812 */ /* 0x002fca00078eb8ff */
[----:B------:R3:W-:Y:S02]  /*0a20*/  STS [UR8+0x8], R4 ;  /* 0x00000804ff007988 */ /* 0x0007e40008000808 */
.L_x_26:
[----:B------:R-:W-:Y:S05]  /*0a30*/  @P2 BRA `(.L_x_28) ;  /* 0x0000000000282947 */ /* 0x000fea0003800000 */
[----:B-1-3--:R-:W1:Y:S02]  /*0a40*/  LDS R4, [UR8+0x8] ;  /* 0x00000808ff047984 */ /* 0x00ae640008000800 */
[----:B-1----:R-:W-:-:S05]  /*0a50*/  LOP3.LUT R4, R4, 0x1800, RZ, 0xb8, !PT ;  /* 0x0000180004047812 */ /* 0x002fca00078eb8ff */
[----:B------:R1:W-:Y:S02]  /*0a60*/  STS [UR8+0x8], R4 ;  /* 0x00000804ff007988 */ /* 0x0003e40008000808 */
.L_x_27:
[----:B------:R-:W-:Y:S05]  /*0a70*/  @P2 BREAK B2 ;  /* 0x0000000000022942 */ /* 0x000fea0003800000 */
[----:B------:R-:W-:Y:S05]  /*0a80*/  @P2 BRA `(.L_x_29) ;  /* 0x0000000000242947 */ /* 0x000fea0003800000 */
[----:B-1-3--:R-:W1:Y:S01]  /*0a90*/  LDS R4, [UR8+0x8] ;  /* 0x00000808ff047984 */ /* 0x00ae620008000800 */
[----:B----45:R-:W-:-:S05]  /*0aa0*/  IMAD.MOV.U32 R5, RZ, RZ, 0x6000 ;  /* 0x00006000ff057424 */ /* 0x030fca00078e00ff */
[----:B-1----:R-:W-:-:S04]  /*0ab0*/  LOP3.LUT R4, R4, 0x4000, R5, 0xd8, !PT ;  /* 0x0000400004047812 */ /* 0x002fc800078ed805 */
[----:B------:R-:W-:-:S05]  /*0ac0*/  LOP3.LUT R4, R4, 0x400000, RZ, 0xb8, !PT ;  /* 0x0040000004047812 */ /* 0x000fca00078eb8ff */
[----:B------:R1:W-:Y:S02]  /*0ad0*/  STS [UR8+0x8], R4 ;  /* 0x00000804ff007988 */ /* 0x0003e40008000808 */
.L_x_28:
[----:B------:R-:W-:Y:S05]  /*0ae0*/  BSYNC B2 ;  /* 0x0000000000027941 */ /* 0x000fea0003800000 */
.L_x_24:
[----:B-1-3--:R-:W1:Y:S02]  /*0af0*/  @!P2 LDS R4, [UR8+0x8] ;  /* 0x00000808ff04a984 */ /* 0x00ae640008000800 */
[----:B-1----:R-:W-:-:S05]  /*0b00*/  @!P2 LOP3.LUT R4, R4, 0x8000, RZ, 0xb8, !PT ;  /* 0x000080000404a812 */ /* 0x002fca00078eb8ff */
[----:B------:R1:W-:Y:S02]  /*0b10*/  @!P2 STS [UR8+0x8], R4 ;  /* 0x00000804ff00a988 */ /* 0x0003e40008000808 */
.L_x_29:
[----:B------:R-:W-:Y:S05]  /*0b20*/  BSYNC B3 ;  /* 0x0000000000037941 */ /* 0x000fea0003800000 */
.L_x_23:
[----:B------:R-:W-:Y:S05]  /*0b30*/  WARPSYNC.ALL ;  /* 0x0000000000007948 */ /* 0x000fea0003800000 */
[----:B------:R-:W-:-:S04]  /*0b40*/  UIADD3 UR27, UR5, 0x80, URZ ;  /* 0x00000080051b7890 */ /* 0x000fc8000fffe03f */
[----:B------:R-:W-:-:S04]  /*0b50*/  UIADD3 UR26, UP0, UR27, UR28, URZ ;  /* 0x0000001c1b1a7290 */ /* 0x000fc8000ff1e03f */
[----:B------:R-:W-:Y:S01]  /*0b60*/  ULEA.HI.X.SX32 UR27, UR27, UR29, 0x1, UP0 ;  /* 0x0000001d1b1b7291 */ /* 0x000fe200080f0e3f */
[----:B------:R-:W-:Y:S11]  /*0b70*/  @P0 BRA `(.L_x_30) ;  /* 0x0000000000280947 */ /* 0x000ff60003800000 */
[----:B-1-3--:R-:W1:Y:S01]  /*0b80*/  S2R R4, SR_LANEID ;  /* 0x0000000000047919 */ /* 0x00ae620000000000 */
[----:B------:R-:W-:Y:S05]  /*0b90*/  WARPSYNC.ALL ;  /* 0x0000000000007948 */ /* 0x000fea0003800000 */
[----:B-1----:R-:W-:-:S05]  /*0ba0*/  IMAD.SHL.U32 R10, R4, 0x4, RZ ;  /* 0x00000004040a7824 */ /* 0x002fca00078e00ff */
[----:B------:R-:W1:Y:S01]  /*0bb0*/  LDS R7, [R10+UR8] ;  /* 0x000000080a077984 */ /* 0x000e620008000800 */
[----:B------:R-:W-:-:S05]  /*0bc0*/  IADD3 R4, P1, R10, UR26, RZ ;  /* 0x0000001a0a047c10 */ /* 0x000fca000ff3e0ff */
[----:B----45:R-:W-:-:S05]  /*0bd0*/  IMAD.X R5, RZ, RZ, UR27, P1 ;  /* 0x0000001bff057e24 */ /* 0x030fca00088e06ff */
[----:B-1----:R1:W3:Y:S01]  /*0be0*/  ATOMG.E.EXCH.STRONG.GPU PT, RZ, [R4], R7 ;  /* 0x0000000704ff73a8 */ /* 0x0022e200041ee100 */
[----:B------:R-:W-:-:S04]  /*0bf0*/  DEPBAR {5,4,3,2,1,0} ;  /* 0x0000003f0000791a */ /* 0x000fc80000000000 */
[----:B------:R1:W-:Y:S01]  /*0c00*/  UTMACCTL.IV [UR26] ;  /* 0x000000001a0079b9 */ /* 0x0003e20008000000 */
[----:B------:R-:W-:Y:S01]  /*0c10*/  NOP ;  /* 0x0000000000007918 */ /* 0x000fe20000000000 */
.L_x_30:
[----:B------:R-:W-:Y:S05]  /*0c20*/  @P0 BRA `(.L_x_31) ;  /* 0x00000000000c0947 */ /* 0x000fea0003800000 */
[----:B------:R0:W-:Y:S01]  /*0c30*/  UTMACMDFLUSH ;  /* 0x00000000000079b7 */ /* 0x0001e20000000000 */
[----:B------:R-:W-:Y:S05]  /*0c40*/  @P0 BRA `(.L_x_31) ;  /* 0x0000000000040947 */ /* 0x000fea0003800000 */
[----:B------:R-:W-:-:S04]  /*0c50*/  DEPBAR.LE SB0, 0x0 ;  /* 0x000080000000791a */ /* 0x000fc80000000000 */
.L_x_31:
[----:B------:R-:W-:Y:S05]  /*0c60*/  WARPSYNC.ALL ;  /* 0x0000000000007948 */ /* 0x000fea0003800000 */
[----:B---3--:R-:W-:Y:S06]  /*0c70*/  BAR.SYNC.DEFER_BLOCKING 0x0 ;  /* 0x0000000000007b1d */ /* 0x008fec0000010000 */
[----:B------:R-:W-:Y:S02]  /*0c80*/  BSSY B3, `(.L_x_32) ;  /* 0x000000b000037945 */ /* 0x000fe40003800000 */
[----:B------:R-:W-:Y:S06]  /*0c90*/  BAR.SYNC.DEFER_BLOCKING 0x0 ;  /* 0x0000000000007b1d */ /* 0x000fec0000010000 */
[----:B------:R3:W-:Y:S01]  /*0ca0*/  @!P0 STS [R3], RZ ;  /* 0x000000ff03008388 */ /* 0x0007e20000000800 */
[----:B------:R-:W-:Y:S01]  /*0cb0*/  NOP ;  /* 0x0000000000007918 */ /* 0x000fe20000000000 */
[----:B------:R-:W-:Y:S05]  /*0cc0*/  @P2 BRA `(.L_x_33) ;  /* 0x0000000000182947 */ /* 0x000fea0003800000 */
[----:B--23--:R-:W2:Y:S01]  /*0cd0*/  LDS R3, [UR8+0x8] ;  /* 0x00000808ff037984 */ /* 0x00cea20008000800 */
[----:B------:R-:W3:Y:S01]  /*0ce0*/  LDC.64 R10, c[0x0][0x220] ;  /* 0x00008800ff0a7b82 */ /* 0x000ee20000000a00 */
[----:B-1----:R-:W-:Y:S02]  /*0cf0*/  IMAD.MOV.U32 R4, RZ, RZ, 0x70 ;  /* 0x00000070ff047424 */ /* 0x002fe400078e00ff */
[----:B---3--:R1:W-:Y:S03]  /*0d00*/  STS.64 [UR8], R10 ;  /* 0x0000000aff007988 */ /* 0x0083e60008000a08 */
[----:B--2---:R-:W-:-:S05]  /*0d10*/  LOP3.LUT R3, R3, 0x10, R4, 0xd8, !PT ;  /* 0x0000001003037812 */ /* 0x004fca00078ed804 */
[----:B------:R1:W-:Y:S02]  /*0d20*/  STS [UR8+0x8], R3 ;  /* 0x00000803ff007988 */ /* 0x0003e40008000808 */
.L_x_33:
[----:B-1----:R-:W-:Y:S05]  /*0d30*/  BSYNC B3 ;  /* 0x0000000000037941 */ /* 0x002fea0003800000 */
.L_x_32:
[----:B------:R-:W-:Y:S04]  /*0d40*/  BSSY B3, `(.L_x_34) ;  /* 0x0000033000037945 */ /* 0x000fe80003800000 */
[----:B------:R-:W-:Y:S04]  /*0d50*/  BSSY B4, `(.L_x_35) ;  /* 0x000002e000047945 */ /* 0x000fe80003800000 */
[----:B------:R-:W-:Y:S05]  /*0d60*/  @P2 BRA `(.L_x_36) ;  /* 0x0000000000242947 */ /* 0x000fea0003800000 */
[----:B--23--:R-:W1:Y:S01]  /*0d70*/  LDS R3, [UR8+0x34] ;  /* 0x00003408ff037984 */ /* 0x00ce620008000800 */
[----:B------:R-:W-:-:S05]  /*0d80*/  IMAD.MOV.U32 R4, RZ, RZ, 0x3f000000 ;  /* 0x3f000000ff047424 */ /* 0x000fca00078e00ff */
[----:B-1----:R-:W-:-:S05]  /*0d90*/  LOP3.LUT R3, R3, 0xff000000, R4, 0xb8, !PT ;  /* 0xff00000003037812 */ /* 0x002fca00078eb804 */
[----:B------:R1:W-:Y:S01]  /*0da0*/  STS [UR8+0x34], R3 ;  /* 0x00003403ff007988 */ /* 0x0003e20008000808 */
[----:B------:R-:W-:Y:S05]  /*0db0*/  @P2 BRA `(.L_x_37) ;  /* 0x0000000000182947 */ /* 0x000fea0003800000 */
[----:B-1----:R-:W1:Y:S01]  /*0dc0*/  LDS R3, [UR8+0x38] ;  /* 0x00003808ff037984 */ /* 0x002e620008000800 */
[----:B------:R-:W-:-:S05]  /*0dd0*/  IMAD.MOV.U32 R4, RZ, RZ, 0x3f ;  /* 0x0000003fff047424 */ /* 0x000fca00078e00ff */
[----:B-1----:R-:W-:-:S05]  /*0de0*/  LOP3.LUT R3, R3, 0xff, R4, 0xb8, !PT ;  /* 0x000000ff03037812 */ /* 0x002fca00078eb804 */
[----:B------:R1:W-:Y:S02]  /*0df0*/  STS [UR8+0x38], R3 ;  /* 0x00003803ff007988 */ /* 0x0003e40008000808 */
.L_x_36:
[----:B------:R-:W-:Y:S05]  /*0e00*/  @P2 BRA `(.L_x_38) ;  /* 0x00000000000c2947 */ /* 0x000fea0003800000 */
[----:B------:R1:W-:Y:S02]  /*0e10*/  STS [UR8+0x20], R6 ;  /* 0x00002006ff007988 */ /* 0x0003e40008000808 */
.L_x_37:
[----:B------:R-:W-:Y:S05]  /*0e20*/  @P2 BRA `(.L_x_39) ;  /* 0x0000000000242947 */ /* 0x000fea0003800000 */
[----:B------:R1:W-:Y:S02]  /*0e30*/  STS [UR8+0x24], R2 ;  /* 0x00002402ff007988 */ /* 0x0003e40008000808 */
.L_x_38:
[----:B------:R-:W-:Y:S05]  /*0e40*/  @P2 BRA `(.L_x_40) ;  /* 0x00000000002c2947 */ /* 0x000fea0003800000 */
[----:B-1----:R-:W1:Y:S01]  /*0e50*/  LDS R2, [UR8+0x1c] ;  /* 0x00001c08ff027984 */ /* 0x002e620008000800 */
[----:B------:R-:W4:Y:S02]  /*0e60*/  LDC.64 R6, c[0x0][0x248] ;  /* 0x00009200ff067b82 */ /* 0x000f240000000a00 */
[--C-:B----45:R-:W-:Y:S02]  /*0e70*/  SHF.R.U32.HI R5, RZ, 0x4, R7.reuse ;  /* 0x00000004ff057819 */ /* 0x130fe40000011607 */
[----:B--23--:R-:W-:-:S05]  /*0e80*/  SHF.R.U64 R3, R6, 0x4, R7 ;  /* 0x0000000406037819 */ /* 0x00cfca0000001207 */
[----:B------:R2:W-:Y:S01]  /*0e90*/  STS [UR8+0xc], R3 ;  /* 0x00000c03ff007988 */ /* 0x0005e20008000808 */
[----:B-1----:R-:W-:-:S05]  /*0ea0*/  LOP3.LUT R2, R2, 0xf, R5, 0xb8, !PT ;  /* 0x0000000f02027812 */ /* 0x002fca00078eb805 */
[----:B------:R2:W-:Y:S02]  /*0eb0*/  STS [UR8+0x1c], R2 ;  /* 0x00001c02ff007988 */ /* 0x0005e40008000808 */
.L_x_39:
[----:B------:R-:W-:Y:S05]  /*0ec0*/  @P2 BRA `(.L_x_41) ;  /* 0x00000000001c2947 */ /* 0x000fea0003800000 */
[----:B--2---:R-:W2:Y:S02]  /*0ed0*/  LDS R2, [UR8+0x34] ;  /* 0x00003408ff027984 */ /* 0x004ea40008000800 */
[----:B--2---:R-:W-:-:S05]  /*0ee0*/  LOP3.LUT R2, R2, 0x7, RZ, 0xb8, !PT ;  /* 0x0000000702027812 */ /* 0x004fca00078eb8ff */
[----:B------:R2:W-:Y:S02]  /*0ef0*/  STS [UR8+0x34], R2 ;  /* 0x00003402ff007988 */ /* 0x0005e40008000808 */
.L_x_40:
[----:B------:R-:W-:Y:S05]  /*0f00*/  @P2 BRA `(.L_x_42) ;  /* 0x00000000001c2947 */ /* 0x000fea0003800000 */
[----:B-12---:R-:W1:Y:S02]  /*0f10*/  LDS R2, [UR8+0x34] ;  /* 0x00003408ff027984 */ /* 0x006e640008000800 */
[----:B-1----:R-:W-:-:S05]  /*0f20*/  LOP3.LUT R2, R2, 0x38, RZ, 0xb8, !PT ;  /* 0x0000003802027812 */ /* 0x002fca00078eb8ff */
[----:B------:R1:W-:Y:S02]  /*0f30*/  STS [UR8+0x34], R2 ;  /* 0x00003402ff007988 */ /* 0x0003e40008000808 */
.L_x_41:
[----:B------:R-:W-:Y:S05]  /*0f40*/  @P2 BRA `(.L_x_43) ;  /* 0x00000000001c2947 */ /* 0x000fea0003800000 */
[----:B-12---:R-:W1:Y:S02]  /*0f50*/  LDS R2, [UR8+0x8] ;  /* 0x00000808ff027984 */ /* 0x006e640008000800 */
[----:B-1----:R-:W-:-:S05]  /*0f60*/  LOP3.LUT R2, R2, 0x780, RZ, 0xb8, !PT ;  /* 0x0000078002027812 */ /* 0x002fca00078eb8ff */
[----:B------:R1:W-:Y:S02]  /*0f70*/  STS [UR8+0x8], R2 ;  /* 0x00000802ff007988 */ /* 0x0003e40008000808 */
.L_x_42:
[----:B------:R-:W-:Y:S05]  /*0f80*/  @P2 BRA `(.L_x_44) ;  /* 0x0000000000282947 */ /* 0x000fea0003800000 */
[----:B-12---:R-:W1:Y:S02]  /*0f90*/  LDS R2, [UR8+0x8] ;  /* 0x00000808ff027984 */ /* 0x006e640008000800 */
[----:B-1----:R-:W-:-:S05]  /*0fa0*/  LOP3.LUT R2, R2, 0x1800, RZ, 0xb8, !PT ;  /* 0x0000180002027812 */ /* 0x002fca00078eb8ff */
[----:B------:R1:W-:Y:S02]  /*0fb0*/  STS [UR8+0x8], R2 ;  /* 0x00000802ff007988 */ /* 0x0003e40008000808 */
.L_x_43:
[----:B------:R-:W-:Y:S05]  /*0fc0*/  @P2 BREAK B4 ;  /* 0x0000000000042942 */ /* 0x000fea0003800000 */
[----:B------:R-:W-:Y:S05]  /*0fd0*/  @P2 BRA `(.L_x_45) ;  /* 0x0000000000242947 */ /* 0x000fea0003800000 */
[----:B-12---:R-:W1:Y:S01]  /*0fe0*/  LDS R2, [UR8+0x8] ;  /* 0x00000808ff027984 */ /* 0x006e620008000800 */
[----:B---3--:R-:W-:-:S05]  /*0ff0*/  IMAD.MOV.U32 R3, RZ, RZ, 0x6000 ;  /* 0x00006000ff037424 */ /* 0x008fca00078e00ff */
[----:B-1----:R-:W-:-:S04]  /*1000*/  LOP3.LUT R2, R2, 0x4000, R3, 0xd8, !PT ;  /* 0x0000400002027812 */ /* 0x002fc800078ed803 */
[----:B------:R-:W-:-:S05]  /*1010*/  LOP3.LUT R2, R2, 0x400000, RZ, 0xb8, !PT ;  /* 0x0040000002027812 */ /* 0x000fca00078eb8ff */
[----:B------:R1:W-:Y:S02]  /*1020*/  STS [UR8+0x8], R2 ;  /* 0x00000802ff007988 */ /* 0x0003e40008000808 */
.L_x_44:
[----:B------:R-:W-:Y:S05]  /*1030*/  BSYNC B4 ;  /* 0x0000000000047941 */ /* 0x000fea0003800000 */
.L_x_35:
[----:B-12---:R-:W1:Y:S02]  /*1040*/  @!P2 LDS R2, [UR8+0x8] ;  /* 0x00000808ff02a984 */ /* 0x006e640008000800 */
[----:B-1----:R-:W-:-:S05]  /*1050*/  @!P2 LOP3.LUT R2, R2, 0x8000, RZ, 0xb8, !PT ;  /* 0x000080000202a812 */ /* 0x002fca00078eb8ff */
[----:B------:R1:W-:Y:S02]  /*1060*/  @!P2 STS [UR8+0x8], R2 ;  /* 0x00000802ff00a988 */ /* 0x0003e40008000808 */
.L_x_45:
[----:B------:R-:W-:Y:S05]  /*1070*/  BSYNC B3 ;  /* 0x0000000000037941 */ /* 0x000fea0003800000 */
.L_x_34:
[----:B------:R-:W-:Y:S05]  /*1080*/  WARPSYNC.ALL ;  /* 0x0000000000007948 */ /* 0x000fea0003800000 */
[----:B------:R-:W-:-:S04]  /*1090*/  UIADD3 UR5, UR5, 0x100, URZ ;  /* 0x0000010005057890 */ /* 0x000fc8000fffe03f */
[----:B------:R-:W-:-:S04]  /*10a0*/  UIADD3 UR28, UP0, UR5, UR28, URZ ;  /* 0x0000001c051c7290 */ /* 0x000fc8000ff1e03f */
[----:B------:R-:W-:Y:S01]  /*10b0*/  ULEA.HI.X.SX32 UR29, UR5, UR29, 0x1, UP0 ;  /* 0x0000001d051d7291 */ /* 0x000fe200080f0e3f */
[----:B------:R-:W-:Y:S11]  /*10c0*/  @P0 BRA `(.L_x_46) ;  /* 0x0000000000280947 */ /* 0x000ff60003800000 */
[----:B-12---:R-:W1:Y:S01]  /*10d0*/  S2R R2, SR_LANEID ;  /* 0x0000000000027919 */ /* 0x006e620000000000 */
[----:B------:R-:W-:Y:S05]  /*10e0*/  WARPSYNC.ALL ;  /* 0x0000000000007948 */ /* 0x000fea0003800000 */
[----:B-1----:R-:W-:-:S05]  /*10f0*/  IMAD.SHL.U32 R4, R2, 0x4, RZ ;  /* 0x0000000402047824 */ /* 0x002fca00078e00ff */
[----:B----45:R-:W1:Y:S01]  /*1100*/  LDS R5, [R4+UR8] ;  /* 0x0000000804057984 */ /* 0x030e620008000800 */
[----:B------:R-:W-:-:S05]  /*1110*/  IADD3 R2, P1, R4, UR28, RZ ;  /* 0x0000001c04027c10 */ /* 0x000fca000ff3e0ff */
[----:B---3--:R-:W-:-:S05]  /*1120*/  IMAD.X R3, RZ, RZ, UR29, P1 ;  /* 0x0000001dff037e24 */ /* 0x008fca00088e06ff */
[----:B-1----:R1:W2:Y:S01]  /*1130*/  ATOMG.E.EXCH.STRONG.GPU PT, RZ, [R2], R5 ;  /* 0x0000000502ff73a8 */ /* 0x0022a200041ee100 */
[----:B------:R-:W-:-:S04]  /*1140*/  DEPBAR {5,4,3,2,1,0} ;  /* 0x0000003f0000791a */ /* 0x000fc80000000000 */
[----:B------:R1:W-:Y:S01]  /*1150*/  UTMACCTL.IV [UR28] ;  /* 0x000000001c0079b9 */ /* 0x0003e20008000000 */
[----:B------:R-:W-:Y:S01]  /*1160*/  NOP ;  /* 0x0000000000007918 */ /* 0x000fe20000000000 */
.L_x_46:
[----:B------:R-:W-:Y:S05]  /*1170*/  @P0 BRA `(.L_x_47) ;  /* 0x00000000000c0947 */ /* 0x000fea0003800000 */
[----:B------:R0:W-:Y:S01]  /*1180*/  UTMACMDFLUSH ;  /* 0x00000000000079b7 */ /* 0x0001e20000000000 */
[----:B------:R-:W-:Y:S05]  /*1190*/  @P0 BRA `(.L_x_47) ;  /* 0x0000000000040947 */ /* 0x000fea0003800000 */
[----:B------:R-:W-:-:S04]  /*11a0*/  DEPBAR.LE SB0, 0x0 ;  /* 0x000080000000791a */ /* 0x000fc80000000000 */
.L_x_47:
[----:B------:R-:W-:Y:S05]  /*11b0*/  WARPSYNC.ALL ;  /* 0x0000000000007948 */ /* 0x000fea0003800000 */
[----:B--2---:R-:W-:Y:S01]  /*11c0*/  BAR.SYNC.DEFER_BLOCKING 0x0 ;  /* 0x0000000000007b1d */ /* 0x004fe20000010000 */
[----:B------:R-:W-:Y:S01]  /*11d0*/  ISETP.GE.AND P0, PT, R9, 0x1, PT ;  /* 0x000000010900780c */ /* 0x000fe20003f06270 */
[----:B------:R-:W-:Y:S01]  /*11e0*/  USHF.L.U32 UR19, UR30, 0x6, URZ ;  /* 0x000000061e137899 */ /* 0x000fe2000800063f */
[----:B------:R-:W-:Y:S01]  /*11f0*/  CS2R R24, SRZ ;  /* 0x0000000000187805 */ /* 0x000fe2000001ff00 */
[----:B------:R-:W-:Y:S01]  /*1200*/  USHF.L.U32 UR15, UR31, 0x6, URZ ;  /* 0x000000061f0f7899 */ /* 0x000fe2000800063f */
[----:B------:R-:W-:Y:S01]  /*1210*/  CS2R R26, SRZ ;  /* 0x00000000001a7805 */ /* 0x000fe2000001ff00 */
[----:B------:R-:W-:Y:S01]  /*1220*/  VOTEU.ALL UP0, P2 ;  /* 0x00000000003f7886 */ /* 0x000fe20001000000 */
[----:B------:R-:W-:Y:S01]  /*1230*/  UMOV UR6, 0x1 ;  /* 0x0000000100067882 */ /* 0x000fe20000000000 */
[----:B------:R-:W-:Y:S01]  /*1240*/  VOTEU.ALL UP1, P2 ;  /* 0x00000000003f7886 */ /* 0x000fe20001020000 */
[----:B------:R-:W-:-:S02]  /*1250*/  CS2R R28, SRZ ;  /* 0x00000000001c7805 */ /* 0x000fc4000001ff00 */
[----:B------:R-:W-:Y:S01]  /*1260*/  CS2R R30, SRZ ;  /* 0x00000000001e7805 */ /* 0x000fe2000001ff00 */
[----:B------:R-:W-:-:S04]  /*1270*/  @!UP0 UIADD3 UR10, -UR6, 0x100000, URZ ;  /* 0x00100000060a8890 */ /* 0x000fc8000fffe13f */
[----:B------:R-:W-:Y:S02]  /*1280*/  @!UP0 USHF.L.U32 UR11, UR10, 0xb, URZ ;  /* 0x0000000b0a0b8899 */ /* 0x000fe4000800063f */
[----:B------:R-:W-:Y:S01]  /*1290*/  @!UP0 USHF.L.U32 UR10, UR10, 0x1, URZ ;  /* 0x000000010a0a8899 */ /* 0x000fe2000800063f */
[----:B------:R-:W-:Y:S01]  /*12a0*/  CS2R R32, SRZ ;  /* 0x0000000000207805 */ /* 0x000fe2000001ff00 */
[----:B------:R-:W-:-:S04]  /*12b0*/  @!UP0 UIADD3 UR6, -UR6, 0x100000, URZ ;  /* 0x0010000006068890 */ /* 0x000fc8000fffe13f */
[----:B------:R-:W-:Y:S02]  /*12c0*/  @!UP0 USHF.L.U32 UR7, UR6, 0xb, URZ ;  /* 0x0000000b06078899 */ /* 0x000fe4000800063f */
[----:B------:R-:W-:Y:S01]  /*12d0*/  @!UP0 USHF.L.U32 UR6, UR6, 0x1, URZ ;  /* 0x0000000106068899 */ /* 0x000fe2000800063f */
[----:B------:R-:W-:Y:S01]  /*12e0*/  CS2R R34, SRZ ;  /* 0x0000000000227805 */ /* 0x000fe2000001ff00 */
[----:B------:R-:W-:Y:S01]  /*12f0*/  VOTEU.ALL UP0, P2 ;  /* 0x00000000003f7886 */ /* 0x000fe20001000000 */
[----:B------:R-:W-:Y:S02]  /*1300*/  CS2R R36, SRZ ;  /* 0x0000000000247805 */ /* 0x000fe4000001ff00 */
[----:B------:R-:W-:Y:S01]  /*1310*/  CS2R R38, SRZ ;  /* 0x0000000000267805 */ /* 0x000fe2000001ff00 */
[----:B------:R-:W2:Y:S02]  /*1320*/  FENCE.VIEW.ASYNC.S ;  /* 0x00000000000073c6 */ /* 0x000ea40000000000 */
[----:B--2---:R2:W4:Y:S02]  /*1330*/  @!UP0 SYNCS.EXCH.64 URZ, [UR8+0x4000], UR10 ;  /* 0x0040000a083f85b2 */ /* 0x0045240008000100 */
[----:B----4-:R-:W-:Y:S06]  /*1340*/  BAR.SYNC.DEFER_BLOCKING 0x0 ;  /* 0x0000000000007b1d */ /* 0x010fec0000010000 */
[----:B------:R2:W4:Y:S01]  /*1350*/  @!UP1 SYNCS.EXCH.64 URZ, [UR8+0x4008], UR6 ;  /* 0x00400806083f95b2 */ /* 0x0005220008000100 */
[----:B------:R-:W-:Y:S05]  /*1360*/  @!P0 BRA `(.L_x_48) ;  /* 0x0000000400288947 */ /* 0x000fea0003800000 */
[----:B------:R-:W2:Y:S01]  /*1370*/  LDC R4, c[0x0][0x230] ;  /* 0x00008c00ff047b82 */ /* 0x000ea20000000800 */
[----:B-1----:R-:W-:Y:S02]  /*1380*/  SHF.R.U32.HI R2, RZ, 0x5, R0 ;  /* 0x00000005ff027819 */ /* 0x002fe40000011600 */
[----:B------:R-:W-:Y:S02]  /*1390*/  CS2R R24, SRZ ;  /* 0x0000000000187805 */ /* 0x000fe4000001ff00 */
[----:B------:R-:W-:Y:S02]  /*13a0*/  CS2R R26, SRZ ;  /* 0x00000000001a7805 */ /* 0x000fe4000001ff00 */
[----:B------:R-:W-:Y:S02]  /*13b0*/  CS2R R28, SRZ ;  /* 0x00000000001c7805 */ /* 0x000fe4000001ff00 */
[----:B------:R-:W-:Y:S02]  /*13c0*/  R2UR UR32, R2 ;  /* 0x00000000022072ca */ /* 0x000fe400000e0000 */
[----:B------:R-:W-:-:S02]  /*13d0*/  CS2R R30, SRZ ;  /* 0x00000000001e7805 */ /* 0x000fc4000001ff00 */
[----:B------:R-:W-:Y:S02]  /*13e0*/  CS2R R32, SRZ ;  /* 0x0000000000207805 */ /* 0x000fe4000001ff00 */
[----:B------:R-:W-:Y:S02]  /*13f0*/  CS2R R34, SRZ ;  /* 0x0000000000227805 */ /* 0x000fe4000001ff00 */
[----:B------:R-:W-:Y:S02]  /*1400*/  CS2R R36, SRZ ;  /* 0x0000000000247805 */ /* 0x000fe4000001ff00 */
[----:B------:R-:W-:Y:S01]  /*1410*/  CS2R R38, SRZ ;  /* 0x0000000000267805 */ /* 0x000fe2000001ff00 */
[----:B------:R-:W-:Y:S01]  /*1420*/  UMOV UR5, URZ ;  /* 0x0000003f00057c82 */ /* 0x000fe20008000000 */
[----:B------:R-:W-:-:S05]  /*1430*/  UMOV UR18, URZ ;  /* 0x0000003f00127c82 */ /* 0x000fca0008000000 */
.L_x_50:
[----:B----4-:R-:W-:Y:S01]  /*1440*/  BAR.SYNC.DEFER_BLOCKING 0x0 ;  /* 0x0000000000007b1d */ /* 0x010fe20000010000 */
[----:B------:R-:W-:Y:S01]  /*1450*/  ULEA UR33, UR5, UR8, 0x3 ;  /* 0x0000000805217291 */ /* 0x000fe2000f8e183f */
[----:B---3--:R-:W-:Y:S01]  /*1460*/  @!P2 IMAD.MOV.U32 R3, RZ, RZ, 0x2000 ;  /* 0x00002000ff03a424 */ /* 0x008fe200078e00ff */
[----:B------:R-:W-:Y:S01]  /*1470*/  ELECT P1, URZ, PT ;  /* 0x00000000003f782f */ /* 0x000fe20003820000 */
[----:B------:R-:W-:Y:S01]  /*1480*/  IMAD.U32 R2, RZ, RZ, UR4 ;  /* 0x00000004ff027e24 */ /* 0x000fe2000f8e00ff */
[----:B------:R-:W-:Y:S02]  /*1490*/  ULEA UR16, UR5, UR8, 0xc ;  /* 0x0000000805107291 */ /* 0x000fe4000f8e603f */
[----:B------:R-:W-:Y:S02]  /*14a0*/  ISETP.LT.U32.AND P1, PT, R8, 0x20, P1 ;  /* 0x000000200800780c */ /* 0x000fe40000f21070 */
[----:B------:R-:W-:Y:S02]  /*14b0*/  ELECT P0, URZ, PT ;  /* 0x00000000003f782f */ /* 0x000fe40003800000 */
[----:B------:R-:W-:Y:S01]  /*14c0*/  SHF.L.U32 R2, R2, 0x1f, RZ ;  /* 0x0000001f02027819 */ /* 0x000fe200000006ff */
[----:B------:R-:W-:Y:S01]  /*14d0*/  UIADD3 UR12, UR16, 0x2000, URZ ;  /* 0x00002000100c7890 */ /* 0x000fe2000fffe03f */
[----:B------:R-:W-:Y:S01]  /*14e0*/  ISETP.LT.U32.AND P0, PT, R8, 0x20, P0 ;  /* 0x000000200800780c */ /* 0x000fe20000701070 */
[----:B------:R-:W-:Y:S01]  /*14f0*/  UMOV UR14, UR18 ;  /* 0x00000012000e7c82 */ /* 0x000fe20008000000 */
[----:B------:R-:W-:-:S02]  /*1500*/  USHF.L.U32 UR9, UR32, 0x5, URZ ;  /* 0x0000000520097899 */ /* 0x000fc4000800063f */
[----:B------:R-:W-:Y:S02]  /*1510*/  USHF.R.U32.HI UR20, URZ, 0x4, UR16 ;  /* 0x000000043f147899 */ /* 0x000fe40008011610 */
[----:B------:R-:W-:Y:S01]  /*1520*/  ULOP3.LUT UR9, UR9, 0x80, URZ, 0xc0, !UPT ;  /* 0x0000008009097892 */ /* 0x000fe2000f8ec03f */
[----:B------:R-:W-:Y:S01]  /*1530*/  VOTEU.ANY UP0, P1 ;  /* 0x00000000003f7886 */ /* 0x000fe20000800100 */
[----:B------:R-:W-:Y:S02]  /*1540*/  VOTEU.ANY UP2, P1 ;  /* 0x00000000003f7886 */ /* 0x000fe40000840100 */
[----:B------:R-:W-:Y:S01]  /*1550*/  ULEA.HI UR9, UR12, UR9, URZ, 0x1c ;  /* 0x000000090c097291 */ /* 0x000fe2000f8fe03f */
[----:B------:R1:W-:Y:S01]  /*1560*/  @!P2 SYNCS.ARRIVE.TRANS64 RZ, [UR33+0x4000], R3 ;  /* 0x00400003ffffa9a7 */ /* 0x0003e20008000021 */
[----:B------:R3:W-:Y:S06]  /*1570*/  MEMBAR.ALL.CTA ;  /* 0x0000000000007992 */ /* 0x0007ec0000008000 */
[----:B---3--:R-:W3:Y:S01]  /*1580*/  FENCE.VIEW.ASYNC.S ;  /* 0x00000000000073c6 */ /* 0x008ee20000000000 */
[----:B------:R-:W-:Y:S01]  /*1590*/  @UP0 UIADD3 UR17, UR33, 0x4000, URZ ;  /* 0x0000400021110890 */ /* 0x000fe2000fffe03f */
[----:B--2---:R-:W-:Y:S01]  /*15a0*/  @UP0 UMOV UR6, UR24 ;  /* 0x0000001800060c82 */ /* 0x004fe20008000000 */
[----:B------:R-:W-:Y:S01]  /*15b0*/  @UP0 UMOV UR7, UR25 ;  /* 0x0000001900070c82 */ /* 0x000fe20008000000 */
[----:B---3--:R-:W-:Y:S01]  /*15c0*/  VOTEU.ANY UP1, P0 ;  /* 0x00000000003f7886 */ /* 0x008fe20000020100 */
[----:B------:R-:W-:Y:S01]  /*15d0*/  VOTEU.ANY UP3, P0 ;  /* 0x00000000003f7886 */ /* 0x000fe20000060100 */
[----:B------:R-:W-:-:S02]  /*15e0*/  ULOP3.LUT UR9, UR9, 0x3fff, URZ, 0xc0, !UPT ;  /* 0x00003fff09097892 */ /* 0x000fc4000f8ec03f */
[----:B------:R-:W-:Y:S02]  /*15f0*/  USGXT.U32 UR20, UR20, 0xe ;  /* 0x0000000e1414789a */ /* 0x000fe40008000000 */
[----:B------:R-:W-:Y:S01]  /*1600*/  @UP1 UIADD3 UR13, UR33, 0x4000, URZ ;  /* 0x00004000210d1890 */ /* 0x000fe2000fffe03f */
[----:B------:R-:W-:Y:S01]  /*1610*/  @UP1 UMOV UR10, UR26 ;  /* 0x0000001a000a1c82 */ /* 0x000fe20008000000 */
[----:B------:R-:W-:Y:S01]  /*1620*/  @UP1 UMOV UR11, UR27 ;  /* 0x0000001b000b1c82 */ /* 0x000fe20008000000 */
[----:B------:R-:W-:Y:S01]  /*1630*/  UMOV UR21, 0x80000020 ;  /* 0x8000002000157882 */ /* 0x000fe20000000000 */
[----:B------:R-:W-:Y:S01]  /*1640*/  UMOV UR22, UR9 ;  /* 0x0000000900167c82 */ /* 0x000fe20008000000 */
[----:B------:R-:W-:Y:S01]  /*1650*/  UMOV UR23, 0x80000020 ;  /* 0x8000002000177882 */ /* 0x000fe20000000000 */
[----:B------:R-:W-:Y:S06]  /*1660*/  BAR.SYNC.DEFER_BLOCKING 0x0 ;  /* 0x0000000000007b1d */ /* 0x000fec0000010000 */
[----:B------:R1:W-:Y:S02]  /*1670*/  @UP2 UTMALDG.2D [UR16], [UR6] ;  /* 0x00000010060025b4 */ /* 0x0003e40008008000 */
[----:B------:R-:W-:Y:S06]  /*1680*/  BAR.SYNC.DEFER_BLOCKING 0x0 ;  /* 0x0000000000007b1d */ /* 0x000fec0000010000 */
[----:B------:R1:W-:Y:S02]  /*1690*/  @UP3 UTMALDG.2D [UR12], [UR10] ;  /* 0x0000000c0a0035b4 */ /* 0x0003e40008008000 */
[----:B------:R-:W-:Y:S06]  /*16a0*/  BAR.SYNC.DEFER_BLOCKING 0x0 ;  /* 0x0000000000007b1d */ /* 0x000fec0000010000 */
[----:B------:R-:W2:Y:S02]  /*16b0*/  SYNCS.PHASECHK.TRANS64.TRYWAIT P0, [UR33+0x4000], R2 ;  /* 0x00400002ff0075a7 */ /* 0x000ea40008000161 */
[----:B-12---:R-:W-:Y:S05]  /*16c0*/  @!P0 BRA `(.L_x_49) ;  /* 0x00000004000c8947 */ /* 0x006fea0003800000 */
.L_x_51:
[----:B------:R-:W-:Y:S02]  /*16d0*/  WARPGROUP.DEPBAR.LE gsb0, 0x0 ;  /* 0x00008000000079c5 */ /* 0x000fe40000010000 */
[----:B------:R-:W-:Y:S01]  /*16e0*/  WARPGROUP.ARRIVE ;  /* 0x00000000000079c5 */ /* 0x000fe20000000000 */
[----:B------:R-:W-:Y:S01]  /*16f0*/  UIADD3 UR18, UR18, 0x40, URZ ;  /* 0x0000004012127890 */ /* 0x000fe2000fffe03f */
[----:B------:R-:W-:Y:S01]  /*1700*/  UMOV UR6, UR20 ;  /* 0x0000001400067c82 */ /* 0x000fe20008000000 */
[----:B------:R-:W-:Y:S01]  /*1710*/  UMOV UR7, URZ ;  /* 0x0000003f00077c82 */ /* 0x000fe20008000000 */
[----:B------:R-:W-:Y:S02]  /*1720*/  UIADD3 UR5, UR5, 0x1, URZ ;  /* 0x0000000105057890 */ /* 0x000fe4000fffe03f */
[----:B------:R-:W-:Y:S01]  /*1730*/  QGMMA.64x32x32.F32.E4M3.E4M3 R24, gdesc[UR20], R24 ;  /* 0x00600000141879f3 */ /* 0x000fe20008700818 */
[----:B------:R-:W-:Y:S01]  /*1740*/  UMOV UR22, 0xfffffffe ;  /* 0xfffffffe00167882 */ /* 0x000fe20000000000 */
[----:B------:R-:W-:Y:S01]  /*1750*/  UMOV UR23, 0x7fffffdf ;  /* 0x7fffffdf00177882 */ /* 0x000fe20000000000 */
[----:B------:R-:W-:Y:S01]  /*1760*/  ISETP.LE.AND P0, PT, R4, UR18, PT ;  /* 0x0000001204007c0c */ /* 0x000fe2000bf03270 */
[----:B------:R-:W-:-:S02]  /*1770*/  UIADD3.64 UR20, UR6, -UR22, URZ ;  /* 0x8000001606147297 */ /* 0x000fc4000fffe03f */
[----:B------:R-:W-:Y:S01]  /*1780*/  UISETP.NE.U32.AND UP0, UPT, UR5, 0x2, UPT ;  /* 0x000000020500788c */ /* 0x000fe2000bf05070 */
[----:B------:R-:W-:Y:S01]  /*1790*/  UMOV UR6, UR9 ;  /* 0x0000000900067c82 */ /* 0x000fe20008000000 */
[----:B------:R-:W-:Y:S02]  /*17a0*/  UMOV UR7, URZ ;  /* 0x0000003f00077c82 */ /* 0x000fe40008000000 */
[----:B------:R-:W-:Y:S02]  /*17b0*/  USEL UR5, UR5, URZ, UP0 ;  /* 0x0000003f05057287 */ /* 0x000fe40008000000 */
[----:B------:R-:W-:Y:S02]  /*17c0*/  UIADD3.64 UR22, UR6, -UR22, URZ ;  /* 0x8000001606167297 */ /* 0x000fe4000fffe03f */
[----:B------:R-:W-:-:S04]  /*17d0*/  USEL UR6, URZ, 0x1, UP0 ;  /* 0x000000013f067887 */ /* 0x000fc80008000000 */
[----:B------:R-:W-:-:S03]  /*17e0*/  ULOP3.LUT UR4, UR4, UR6, URZ, 0x3c, !UPT ;  /* 0x0000000604047292 */ /* 0x000fc6000f8e3c3f */
[----:B------:R-:W-:Y:S01]  /*17f0*/  QGMMA.64x32x32.F32.E4M3.E4M3 R24, gdesc[UR20], R24, gsb0 ;  /* 0x00600000141879f3 */ /* 0x000fe20008000818 */
[----:B------:R-:W-:Y:S08]  /*1800*/  @!P0 BRA `(.L_x_50) ;  /* 0xfffffffc000c8947 */ /* 0x000ff0000383ffff */
.L_x_48:
[----:B------:R-:W-:Y:S02]  /*1810*/  WARPGROUP.DEPBAR.LE gsb0, 0x0 ;  /* 0x00008000000079c5 */ /* 0x000fe40000010000 */
[----:B----4-:R-:W-:Y:S01]  /*1820*/  BAR.SYNC.DEFER_BLOCKING 0x0 ;  /* 0x0000000000007b1d */ /* 0x010fe20000010000 */
[C---:B-1----:R-:W-:Y:S01]  /*1830*/  IMAD.SHL.U32 R2, R0.reuse, 0x20, RZ ;  /* 0x0000002000027824 */ /* 0x042fe200078e00ff */
[----:B-----5:R-:W-:Y:S01]  /*1840*/  SHF.R.U32.HI R5, RZ, 0x2, R0 ;  /* 0x00000002ff057819 */ /* 0x020fe20000011600 */
[C---:B------:R-:W-:Y:S01]  /*1850*/  IMAD.SHL.U32 R4, R0.reuse, 0x2, RZ ;  /* 0x0000000200047824 */ /* 0x040fe200078e00ff */
[----:B------:R-:W-:Y:S01]  /*1860*/  F2FP.SATFINITE.E4M3.F32.PACK_AB_MERGE_C R24, R25, R24, RZ ;  /* 0x000000181918723e */ /* 0x000fe200048070ff */
[----:B---3--:R-:W-:Y:S01]  /*1870*/  IMAD.SHL.U32 R3, R0, 0x10, RZ ;  /* 0x0000001000037824 */ /* 0x008fe200078e00ff */
[----:B------:R-:W-:Y:S02]  /*1880*/  LOP3.LUT R2, R2, 0xc00, RZ, 0xc0, !PT ;  /* 0x00000c0002027812 */ /* 0x000fe400078ec0ff */
[----:B------:R-:W-:-:S02]  /*1890*/  ELECT P0, URZ, PT ;  /* 0x00000000003f782f */ /* 0x000fc40003800000 */
[----:B------:R-:W-:Y:S01]  /*18a0*/  LOP3.LUT R4, R4, 0x36, RZ, 0xc0, !PT ;  /* 0x0000003604047812 */ /* 0x000fe200078ec0ff */
[----:B------:R-:W-:Y:S01]  /*18b0*/  UMOV UR9, UR15 ;  /* 0x0000000f00097c82 */ /* 0x000fe20008000000 */
[----:B------:R-:W-:Y:S01]  /*18c0*/  LOP3.LUT R2, R2, 0x1c0, R3, 0xf8, !PT ;  /* 0x000001c002027812 */ /* 0x000fe200078ef803 */
[----:B--2---:R-:W-:Y:S01]  /*18d0*/  UMOV UR10, UR19 ;  /* 0x00000013000a7c82 */ /* 0x004fe20008000000 */
[----:B------:R-:W-:Y:S02]  /*18e0*/  LOP3.LUT R5, R4, 0x20, R5, 0x78, !PT ;  /* 0x0000002004057812 */ /* 0x000fe400078e7805 */
[----:B------:R-:W-:Y:S02]  /*18f0*/  F2FP.SATFINITE.E4M3.F32.PACK_AB_MERGE_C R26, R27, R26, RZ ;  /* 0x0000001a1b1a723e */ /* 0x000fe400048070ff */
[----:B------:R-:W-:Y:S02]  /*1900*/  LOP3.LUT R5, R2, R5, RZ, 0xfc, !PT ;  /* 0x0000000502057212 */ /* 0x000fe400078efcff */
[----:B------:R-:W-:-:S02]  /*1910*/  F2FP.SATFINITE.E4M3.F32.PACK_AB_MERGE_C R28, R29, R28, RZ ;  /* 0x0000001c1d1c723e */ /* 0x000fc400048070ff */
[----:B------:R-:W-:Y:S02]  /*1920*/  F2FP.SATFINITE.E4M3.F32.PACK_AB_MERGE_C R30, R31, R30, RZ ;  /* 0x0000001e1f1e723e */ /* 0x000fe400048070ff */
[----:B------:R-:W-:Y:S01]  /*1930*/  F2FP.SATFINITE.E4M3.F32.PACK_AB_MERGE_C R32, R33, R32, RZ ;  /* 0x000000202120723e */ /* 0x000fe200048070ff */
[----:B------:R-:W1:Y:S02]  /*1940*/  @!P2 SYNCS.CCTL.IV [UR8+0x4000] ;  /* 0x00400000ff00a9b1 */ /* 0x000e640008000008 */
[----:B-1----:R-:W-:Y:S01]  /*1950*/  BAR.SYNC.DEFER_BLOCKING 0x0 ;  /* 0x0000000000007b1d */ /* 0x002fe20000010000 */
[----:B------:R-:W-:Y:S02]  /*1960*/  F2FP.SATFINITE.E4M3.F32.PACK_AB_MERGE_C R34, R35, R34, RZ ;  /* 0x000000222322723e */ /* 0x000fe400048070ff */
[----:B------:R-:W-:Y:S02]  /*1970*/  F2FP.SATFINITE.E4M3.F32.PACK_AB_MERGE_C R36, R37, R36, RZ ;  /* 0x000000242524723e */ /* 0x000fe400048070ff */
[----:B------:R-:W-:-:S02]  /*1980*/  F2FP.SATFINITE.E4M3.F32.PACK_AB_MERGE_C R38, R39, R38, RZ ;  /* 0x000000262726723e */ /* 0x000fc400048070ff */
[----:B------:R-:W-:Y:S02]  /*1990*/  LOP3.LUT R3, R5, 0x10, RZ, 0x3c, !PT ;  /* 0x0000001005037812 */ /* 0x000fe400078e3cff */
[----:B------:R-:W-:-:S13]  /*19a0*/  ISETP.LT.U32.AND P0, PT, R8, 0x20, P0 ;  /* 0x000000200800780c */ /* 0x000fda0000701070 */
[----:B------:R-:W-:Y:S01]  /*19b0*/  VOTEU.ANY UP0, P0 ;  /* 0x00000000003f7886 */ /* 0x000fe20000000100 */
[----:B------:R-:W-:Y:S01]  /*19c0*/  VOTEU.ANY UP1, P0 ;  /* 0x00000000003f7886 */ /* 0x000fe20000020100 */
[----:B------:R-:W1:Y:S02]  /*19d0*/  @!P2 SYNCS.CCTL.IV [UR8+0x4008] ;  /* 0x00400800ff00a9b1 */ /* 0x000e640008000008 */
[----:B-1----:R-:W-:Y:S01]  /*19e0*/  STS.U16 [R5+UR8], R24 ;  /* 0x0000001805007988 */ /* 0x002fe20008000408 */
[----:B------:R-:W-:Y:S01]  /*19f0*/  @UP0 UMOV UR6, UR28 ;  /* 0x0000001c00060c82 */ /* 0x000fe20008000000 */
[----:B------:R-:W-:Y:S02]  /*1a00*/  @UP0 UMOV UR7, UR29 ;  /* 0x0000001d00070c82 */ /* 0x000fe40008000000 */
[----:B------:R-:W-:Y:S04]  /*1a10*/  STS.U16 [R5+UR8+0x200], R26 ;  /* 0x0002001a05007988 */ /* 0x000fe80008000408 */
[----:B------:R-:W-:Y:S04]  /*1a20*/  STS.U16 [R5+UR8+0x8], R28 ;  /* 0x0000081c05007988 */ /* 0x000fe80008000408 */
[----:B------:R-:W-:Y:S04]  /*1a30*/  STS.U16 [R5+UR8+0x208], R30 ;  /* 0x0002081e05007988 */ /* 0x000fe80008000408 */
[----:B------:R-:W-:Y:S04]  /*1a40*/  STS.U16 [R3+UR8], R32 ;  /* 0x0000002003007988 */ /* 0x000fe80008000408 */
[----:B------:R-:W-:Y:S04]  /*1a50*/  STS.U16 [R3+UR8+0x200], R34 ;  /* 0x0002002203007988 */ /* 0x000fe80008000408 */
[----:B------:R-:W-:Y:S04]  /*1a60*/  STS.U16 [R3+UR8+0x8], R36 ;  /* 0x0000082403007988 */ /* 0x000fe80008000408 */
[----:B------:R-:W-:Y:S01]  /*1a70*/  STS.U16 [R3+UR8+0x208], R38 ;  /* 0x0002082603007988 */ /* 0x000fe20008000408 */
[----:B------:R1:W-:Y:S06]  /*1a80*/  MEMBAR.ALL.CTA ;  /* 0x0000000000007992 */ /* 0x0003ec0000008000 */
[----:B-1----:R-:W1:Y:S02]  /*1a90*/  FENCE.VIEW.ASYNC.S ;  /* 0x00000000000073c6 */ /* 0x002e640000000000 */
[----:B-1----:R-:W-:Y:S06]  /*1aa0*/  BAR.SYNC.DEFER_BLOCKING 0x0 ;  /* 0x0000000000007b1d */ /* 0x002fec0000010000 */
[----:B------:R1:W-:Y:S01]  /*1ab0*/  @UP1 UTMASTG.2D [UR8], [UR6] ;  /* 0x00000008060013b5 */ /* 0x0003e20008008000 */
[----:B------:R0:W-:Y:S01]  /*1ac0*/  UTMACMDFLUSH ;  /* 0x00000000000079b7 */ /* 0x0001e20000000000 */
[----:B------:R-:W-:-:S04]  /*1ad0*/  DEPBAR.LE SB0, 0x0 ;  /* 0x000080000000791a */ /* 0x000fc80000000000 */
[----:B------:R-:W-:Y:S06]  /*1ae0*/  BAR.SYNC.DEFER_BLOCKING 0x0 ;  /* 0x0000000000007b1d */ /* 0x000fec0000010000 */
[----:B-1----:R-:W-:Y:S05]  /*1af0*/  EXIT ;  /* 0x000000000000794d */ /* 0x002fea0003800000 */
.L_x_49:
[----:B------:R-:W1:Y:S02]  /*1b00*/  SYNCS.PHASECHK.TRANS64.TRYWAIT P0, [UR33+0x4000], R2 ;  /* 0x00400002ff0075a7 */ /* 0x000e640008000161 */
[----:B-1----:R-:W-:Y:S05]  /*1b10*/  @!P0 BRA `(.L_x_49) ;  /* 0xfffffffc00f88947 */ /* 0x002fea000383ffff */
[----:B------:R-:W-:Y:S05]  /*1b20*/  BRA `(.L_x_51) ;  /* 0xfffffff800e87947 */ /* 0x000fea000383ffff */
.L_x_52:
[----:B------:R-:W-:-:S00]  /*1b30*/  BRA `(.L_x_52) ;  /* 0xfffffffc00fc7947 */ /* 0x000fc0000383ffff */
[----:B------:R-:W-:-:S00]  /*1b40*/  NOP ;  /* 0x0000000000007918 */ /* 0x000fc00000000000 */
        /* <DEDUP_REMOVED lines=11> */
.L_x_53:


//--------------------- .nv.shared.gluon_wgmma    --------------------------
	.section	.nv.shared.gluon_wgmma,"aw",@nobits
	.sectionflags	@""
	.align	16
	.zero		1024


//--------------------- .nv.shared.reserved.0     --------------------------
	.section	.nv.shared.reserved.0,"aw",@nobits
	.weak		__nv_reservedSMEM_offset_0_alias
	.size		__nv_reservedSMEM_offset_0_alias, 0, 0
	.other		__nv_reservedSMEM_offset_0_alias,@"STO_CUDA_RESERVED_SHARED STV_DEFAULT"
__nv_reservedSMEM_offset_0_alias:
	.zero		0


//--------------------- .nv.constant0.gluon_wgmma --------------------------
	.section	.nv.constant0.gluon_wgmma,"a",@progbits
	.sectionflags	@""
	.align	4
.nv.constant0.gluon_wgmma:
	.zero		608


//--------------------- SYMBOLS --------------------------

	.type		.nv.reservedSmem.offset0,@object
	.size		.nv.reservedSmem.offset0,0x4
